// auto-generated by cutlass_sweep.gemm — config: {"arch": "sm_100", "cluster_m": 1, "cluster_n": 1, "dtype": "fp16", "dtype_b": "fp16", "layout": "nt", "stages": 0, "tile_k": 16, "tile_m": 64, "tile_n": 224}
#include "cutlass/cutlass.h"
#include "cutlass/gemm/collective/collective_builder.hpp"
#include "cutlass/gemm/device/gemm_universal_adapter.h"
#include "cutlass/gemm/kernel/gemm_universal.hpp"
#include "cutlass/epilogue/collective/collective_builder.hpp"

using ElemA = cutlass::half_t;
using ElemB = cutlass::half_t;
using ElemCD = cutlass::half_t;
using Acc  = float;
using TileShape    = cute::Shape<cute::_64, cute::_224, cute::_16>;
using ClusterShape = cute::Shape<cute::_1, cute::_1, cute::_1>;

using CollectiveEpilogue = typename cutlass::epilogue::collective::CollectiveBuilder<
    cutlass::arch::Sm100, cutlass::arch::OpClassTensorOp,
    TileShape, ClusterShape,
    cutlass::epilogue::collective::EpilogueTileAuto,
    Acc, Acc,
    ElemCD, cutlass::layout::RowMajor, 128 / cutlass::sizeof_bits<ElemCD>::value,
    ElemCD, cutlass::layout::RowMajor, 128 / cutlass::sizeof_bits<ElemCD>::value,
    cutlass::epilogue::collective::EpilogueScheduleAuto
  >::CollectiveOp;

using CollectiveMainloop = typename cutlass::gemm::collective::CollectiveBuilder<
    cutlass::arch::Sm100, cutlass::arch::OpClassTensorOp,
    ElemA, cutlass::layout::RowMajor, 128 / cutlass::sizeof_bits<ElemA>::value,
    ElemB, cutlass::layout::ColumnMajor, 128 / cutlass::sizeof_bits<ElemB>::value,
    Acc,
    TileShape, ClusterShape,
    cutlass::gemm::collective::StageCountAutoCarveout<static_cast<int>(sizeof(typename CollectiveEpilogue::SharedStorage))>,
    cutlass::gemm::collective::KernelScheduleAuto
  >::CollectiveOp;

using GemmKernel = cutlass::gemm::kernel::GemmUniversal<
    cute::Shape<int,int,int,int>,
    CollectiveMainloop,
    CollectiveEpilogue
>;
using Gemm = cutlass::gemm::device::GemmUniversalAdapter<GemmKernel>;

// Force the device kernel symbol into the cubin without needing a host main.
auto* _anchor = &cutlass::device_kernel<GemmKernel>;


// ===== COMPILED SASS (sm_100a) =====

	.target	sm_100a

	.elftype	@"ET_EXEC"


//--------------------- .note.nv.tkinfo           --------------------------
	.section	.note.nv.tkinfo,"",@"SHT_NOTE"
	.sectionflags	@"SHF_NOTE_NV_TKINFO"
	.tkinfo
        /*0018*/ 	.word	0x00000002
        /*0030*/ 	.string	""
        /*0030*/ 	.string	"ptxas"
        /*0030*/ 	.string	"Cuda compilation tools, release 13.0, V13.0.88"
        /*0030*/ 	.string	"Build cuda_13.0.r13.0/compiler.36424714_0"
        /*0030*/ 	.string	"-arch sm_100a -m 64 "



//--------------------- .note.nv.cuinfo           --------------------------
	.section	.note.nv.cuinfo,"",@"SHT_NOTE"
	.sectionflags	@"SHF_NOTE_NV_CUINFO"
        /*0018*/ 	.short	0x0002
        /*001a*/ 	.short	0x0064
        /*001c*/ 	.short	0x0082
	.zero		2


//--------------------- .nv.info                  --------------------------
	.section	.nv.info,"",@"SHT_CUDA_INFO"
	.align	4


	//----- nvinfo : EIATTR_REGCOUNT
	.align		4
        /*0000*/ 	.byte	0x04, 0x2f
        /*0002*/ 	.short	(.L_19 - .L_18)
	.align		4
.L_18:
        /*0004*/ 	.word	index@(_ZN7cutlass13device_kernelINS_4gemm6kernel13GemmUniversalIN4cute5tupleIJiiiiEEENS1_10collective13CollectiveMmaINS1_35MainloopSm100TmaUmmaWarpSpecializedILi18ELi2ELi4ENS5_IJNS4_1CILi1EEESB_SB_EEEEENS5_IJNSA_ILi64EEENSA_ILi224EEENSA_ILi16EEEEEENS_6half_tENS5_IJlSB_lEEESI_SJ_NS4_8TiledMMAINS4_8MMA_AtomIJNS4_20SM100_MMA_F16BF16_SSISI_SI_fLi64ELi224ELNS4_4UMMA5MajorE0ELSO_0ELNSN_7ScaleInE0ELSP_0EEEEEENS4_6LayoutISC_NS5_IJNSA_ILi0EEEST_ST_EEEEENS5_IJNS4_10UnderscoreESW_SW_EEEEENS4_13SM90_TMA_LOADENS4_14ComposedLayoutINS4_7SwizzleILi1ELi4ELi3EEENS4_18smem_ptr_flag_bitsILi16EEENSS_INS5_IJNSA_ILi8EEESG_EEENS5_IJSG_SB_EEEEEEEvNS4_8identityESZ_S19_vS1A_EENS_8epilogue10collective18CollectiveEpilogueINS1C_23Sm100TmaWarpSpecializedILi2ELi1ELi112ELb1ELb0EEEJSH_NS5_IJNSS_ISE_SB_EENSS_ISF_SB_EEEEESI_SJ_SI_SJ_NS1C_6fusion15FusionCallbacksIS1G_NS1K_17LinearCombinationISI_fSI_fLNS_15FloatRoundStyleE2EEESH_S1J_JEEENS4_5SM1004TMEM4LOAD26SM100_TMEM_LOAD_16dp256b4xESZ_NS10_INS11_ILi2ELi4ELi3EEES14_NSS_INS5_IJS15_NSA_ILi32EEEEEENS5_IJS1V_SB_EEEEEEENS4_17SM75_U32x4_LDSM_NENS4_14SM90_TMA_STOREES1Z_NS4_17SM90_U32x4_STSM_NENS4_39AutoVectorizingCopyWithAssumedAlignmentILi128EEEEEEvvEEEEvNT_6ParamsE)
        /*0008*/ 	.word	0x000000f3


	//----- nvinfo : EIATTR_FRAME_SIZE
	.align		4
.L_19:
        /*000c*/ 	.byte	0x04, 0x11
        /*000e*/ 	.short	(.L_21 - .L_20)
	.align		4
.L_20:
        /*0010*/ 	.word	index@($__internal_2_$__cuda_sm10x_tcgen05_guardrail_trap_unallocated_columns_being_dealloced)
        /*0014*/ 	.word	0x00000000


	//----- nvinfo : EIATTR_FRAME_SIZE
	.align		4
.L_21:
        /*0018*/ 	.byte	0x04, 0x11
        /*001a*/ 	.short	(.L_23 - .L_22)
	.align		4
.L_22:
        /*001c*/ 	.word	index@($__internal_1_$__cuda_sm10x_tcgen05_guardrail_trap_phase_invalid_during_alloc)
        /*0020*/ 	.word	0x00000000


	//----- nvinfo : EIATTR_FRAME_SIZE
	.align		4
.L_23:
        /*0024*/ 	.byte	0x04, 0x11
        /*0026*/ 	.short	(.L_25 - .L_24)
	.align		4
.L_24:
        /*0028*/ 	.word	index@($__internal_0_$__cuda_sm10x_tcgen05_guardrail_trap_col_being_dealloced_not_returned_by_alloc)
        /*002c*/ 	.word	0x00000000


	//----- nvinfo : EIATTR_FRAME_SIZE
	.align		4
.L_25:
        /*0030*/ 	.byte	0x04, 0x11
        /*0032*/ 	.short	(.L_27 - .L_26)
	.align		4
.L_26:
        /*0034*/ 	.word	index@(_ZN7cutlass13device_kernelINS_4gemm6kernel13GemmUniversalIN4cute5tupleIJiiiiEEENS1_10collective13CollectiveMmaINS1_35MainloopSm100TmaUmmaWarpSpecializedILi18ELi2ELi4ENS5_IJNS4_1CILi1EEESB_SB_EEEEENS5_IJNSA_ILi64EEENSA_ILi224EEENSA_ILi16EEEEEENS_6half_tENS5_IJlSB_lEEESI_SJ_NS4_8TiledMMAINS4_8MMA_AtomIJNS4_20SM100_MMA_F16BF16_SSISI_SI_fLi64ELi224ELNS4_4UMMA5MajorE0ELSO_0ELNSN_7ScaleInE0ELSP_0EEEEEENS4_6LayoutISC_NS5_IJNSA_ILi0EEEST_ST_EEEEENS5_IJNS4_10UnderscoreESW_SW_EEEEENS4_13SM90_TMA_LOADENS4_14ComposedLayoutINS4_7SwizzleILi1ELi4ELi3EEENS4_18smem_ptr_flag_bitsILi16EEENSS_INS5_IJNSA_ILi8EEESG_EEENS5_IJSG_SB_EEEEEEEvNS4_8identityESZ_S19_vS1A_EENS_8epilogue10collective18CollectiveEpilogueINS1C_23Sm100TmaWarpSpecializedILi2ELi1ELi112ELb1ELb0EEEJSH_NS5_IJNSS_ISE_SB_EENSS_ISF_SB_EEEEESI_SJ_SI_SJ_NS1C_6fusion15FusionCallbacksIS1G_NS1K_17LinearCombinationISI_fSI_fLNS_15FloatRoundStyleE2EEESH_S1J_JEEENS4_5SM1004TMEM4LOAD26SM100_TMEM_LOAD_16dp256b4xESZ_NS10_INS11_ILi2ELi4ELi3EEES14_NSS_INS5_IJS15_NSA_ILi32EEEEEENS5_IJS1V_SB_EEEEEEENS4_17SM75_U32x4_LDSM_NENS4_14SM90_TMA_STOREES1Z_NS4_17SM90_U32x4_STSM_NENS4_39AutoVectorizingCopyWithAssumedAlignmentILi128EEEEEEvvEEEEvNT_6ParamsE)
        /*0038*/ 	.word	0x00000000


	//----- nvinfo : EIATTR_MIN_STACK_SIZE
	.align		4
.L_27:
        /*003c*/ 	.byte	0x04, 0x12
        /*003e*/ 	.short	(.L_29 - .L_28)
	.align		4
.L_28:
        /*0040*/ 	.word	index@(_ZN7cutlass13device_kernelINS_4gemm6kernel13GemmUniversalIN4cute5tupleIJiiiiEEENS1_10collective13CollectiveMmaINS1_35MainloopSm100TmaUmmaWarpSpecializedILi18ELi2ELi4ENS5_IJNS4_1CILi1EEESB_SB_EEEEENS5_IJNSA_ILi64EEENSA_ILi224EEENSA_ILi16EEEEEENS_6half_tENS5_IJlSB_lEEESI_SJ_NS4_8TiledMMAINS4_8MMA_AtomIJNS4_20SM100_MMA_F16BF16_SSISI_SI_fLi64ELi224ELNS4_4UMMA5MajorE0ELSO_0ELNSN_7ScaleInE0ELSP_0EEEEEENS4_6LayoutISC_NS5_IJNSA_ILi0EEEST_ST_EEEEENS5_IJNS4_10UnderscoreESW_SW_EEEEENS4_13SM90_TMA_LOADENS4_14ComposedLayoutINS4_7SwizzleILi1ELi4ELi3EEENS4_18smem_ptr_flag_bitsILi16EEENSS_INS5_IJNSA_ILi8EEESG_EEENS5_IJSG_SB_EEEEEEEvNS4_8identityESZ_S19_vS1A_EENS_8epilogue10collective18CollectiveEpilogueINS1C_23Sm100TmaWarpSpecializedILi2ELi1ELi112ELb1ELb0EEEJSH_NS5_IJNSS_ISE_SB_EENSS_ISF_SB_EEEEESI_SJ_SI_SJ_NS1C_6fusion15FusionCallbacksIS1G_NS1K_17LinearCombinationISI_fSI_fLNS_15FloatRoundStyleE2EEESH_S1J_JEEENS4_5SM1004TMEM4LOAD26SM100_TMEM_LOAD_16dp256b4xESZ_NS10_INS11_ILi2ELi4ELi3EEES14_NSS_INS5_IJS15_NSA_ILi32EEEEEENS5_IJS1V_SB_EEEEEEENS4_17SM75_U32x4_LDSM_NENS4_14SM90_TMA_STOREES1Z_NS4_17SM90_U32x4_STSM_NENS4_39AutoVectorizingCopyWithAssumedAlignmentILi128EEEEEEvvEEEEvNT_6ParamsE)
        /*0044*/ 	.word	0x00000000
.L_29:


//--------------------- .nv.compat                --------------------------
	.section	.nv.compat,"",@"SHT_CUDA_COMPAT_INFO"
	.align	4
        /*0000*/ 	.byte	0x02, 0x09, 0x01, 0x00, 0x02, 0x02, 0x02, 0x00, 0x02, 0x05, 0x05, 0x00, 0x03, 0x07, 0x01, 0x01
        /*0010*/ 	.byte	0x02, 0x03, 0x01, 0x00, 0x02, 0x06, 0x01, 0x00, 0x04, 0x0b, 0x08, 0x00, 0x09, 0x00, 0x00, 0x00
        /*0020*/ 	.byte	0x00, 0x00, 0x00, 0x00


//--------------------- .nv.info._ZN7cutlass13device_kernelINS_4gemm6kernel13GemmUniversalIN4cute5tupleIJiiiiEEENS1_10collective13CollectiveMmaINS1_35MainloopSm100TmaUmmaWarpSpecializedILi18ELi2ELi4ENS5_IJNS4_1CILi1EEESB_SB_EEEEENS5_IJNSA_ILi64EEENSA_ILi224EEENSA_ILi16EEEEEENS_6half_tENS5_IJlSB_lEEESI_SJ_NS4_8TiledMMAINS4_8MMA_AtomIJNS4_20SM100_MMA_F16BF16_SSISI_SI_fLi64ELi224ELNS4_4UMMA5MajorE0ELSO_0ELNSN_7ScaleInE0ELSP_0EEEEEENS4_6LayoutISC_NS5_IJNSA_ILi0EEEST_ST_EEEEENS5_IJNS4_10UnderscoreESW_SW_EEEEENS4_13SM90_TMA_LOADENS4_14ComposedLayoutINS4_7SwizzleILi1ELi4ELi3EEENS4_18smem_ptr_flag_bitsILi16EEENSS_INS5_IJNSA_ILi8EEESG_EEENS5_IJSG_SB_EEEEEEEvNS4_8identityESZ_S19_vS1A_EENS_8epilogue10collective18CollectiveEpilogueINS1C_23Sm100TmaWarpSpecializedILi2ELi1ELi112ELb1ELb0EEEJSH_NS5_IJNSS_ISE_SB_EENSS_ISF_SB_EEEEESI_SJ_SI_SJ_NS1C_6fusion15FusionCallbacksIS1G_NS1K_17LinearCombinationISI_fSI_fLNS_15FloatRoundStyleE2EEESH_S1J_JEEENS4_5SM1004TMEM4LOAD26SM100_TMEM_LOAD_16dp256b4xESZ_NS10_INS11_ILi2ELi4ELi3EEES14_NSS_INS5_IJS15_NSA_ILi32EEEEEENS5_IJS1V_SB_EEEEEEENS4_17SM75_U32x4_LDSM_NENS4_14SM90_TMA_STOREES1Z_NS4_17SM90_U32x4_STSM_NENS4_39AutoVectorizingCopyWithAssumedAlignmentILi128EEEEEEvvEEEEvNT_6ParamsE --------------------------
	.section	.nv.info._ZN7cutlass13device_kernelINS_4gemm6kernel13GemmUniversalIN4cute5tupleIJiiiiEEENS1_10collective13CollectiveMmaINS1_35MainloopSm100TmaUmmaWarpSpecializedILi18ELi2ELi4ENS5_IJNS4_1CILi1EEESB_SB_EEEEENS5_IJNSA_ILi64EEENSA_ILi224EEENSA_ILi16EEEEEENS_6half_tENS5_IJlSB_lEEESI_SJ_NS4_8TiledMMAINS4_8MMA_AtomIJNS4_20SM100_MMA_F16BF16_SSISI_SI_fLi64ELi224ELNS4_4UMMA5MajorE0ELSO_0ELNSN_7ScaleInE0ELSP_0EEEEEENS4_6LayoutISC_NS5_IJNSA_ILi0EEEST_ST_EEEEENS5_IJNS4_10UnderscoreESW_SW_EEEEENS4_13SM90_TMA_LOADENS4_14ComposedLayoutINS4_7SwizzleILi1ELi4ELi3EEENS4_18smem_ptr_flag_bitsILi16EEENSS_INS5_IJNSA_ILi8EEESG_EEENS5_IJSG_SB_EEEEEEEvNS4_8identityESZ_S19_vS1A_EENS_8epilogue10collective18CollectiveEpilogueINS1C_23Sm100TmaWarpSpecializedILi2ELi1ELi112ELb1ELb0EEEJSH_NS5_IJNSS_ISE_SB_EENSS_ISF_SB_EEEEESI_SJ_SI_SJ_NS1C_6fusion15FusionCallbacksIS1G_NS1K_17LinearCombinationISI_fSI_fLNS_15FloatRoundStyleE2EEESH_S1J_JEEENS4_5SM1004TMEM4LOAD26SM100_TMEM_LOAD_16dp256b4xESZ_NS10_INS11_ILi2ELi4ELi3EEES14_NSS_INS5_IJS15_NSA_ILi32EEEEEENS5_IJS1V_SB_EEEEEEENS4_17SM75_U32x4_LDSM_NENS4_14SM90_TMA_STOREES1Z_NS4_17SM90_U32x4_STSM_NENS4_39AutoVectorizingCopyWithAssumedAlignmentILi128EEEEEEvvEEEEvNT_6ParamsE,"",@"SHT_CUDA_INFO"
	.sectionflags	@""
	.align	4


	//----- nvinfo : EIATTR_CUDA_API_VERSION
	.align		4
        /*0000*/ 	.byte	0x04, 0x37
        /*0002*/ 	.short	(.L_31 - .L_30)
.L_30:
        /*0004*/ 	.word	0x00000082


	//----- nvinfo : EIATTR_KPARAM_INFO
	.align		4
.L_31:
        /*0008*/ 	.byte	0x04, 0x17
        /*000a*/ 	.short	(.L_33 - .L_32)
.L_32:
        /*000c*/ 	.word	0x00000000
        /*0010*/ 	.short	0x0000
        /*0012*/ 	.short	0x0000
        /*0014*/ 	.byte	0x00, 0xf0, 0x01, 0x20


	//----- nvinfo : EIATTR_AT_ENTRY_FRAGMENTS
	.align		4
.L_33:
        /*0018*/ 	.byte	0x04, 0x4f
        /*001a*/ 	.short	(.L_35 - .L_34)


	//   ....[0]....
.L_34:
        /*001c*/ 	.word	0x00000006


	//----- nvinfo : EIATTR_RESERVED_SMEM_USED
	.align		4
.L_35:
        /*0020*/ 	.byte	0x01, 0x41
	.zero		2


	//----- nvinfo : EIATTR_SPARSE_MMA_MASK
	.align		4
        /*0024*/ 	.byte	0x03, 0x50
        /*0026*/ 	.short	0x0000


	//----- nvinfo : EIATTR_TCGEN05_1CTA_USED
	.align		4
        /*0028*/ 	.byte	0x01, 0x51
	.zero		2


	//----- nvinfo : EIATTR_MAXREG_COUNT
	.align		4
        /*002c*/ 	.byte	0x03, 0x1b
        /*002e*/ 	.short	0x00ff


	//----- nvinfo : EIATTR_NUM_BARRIERS
	.align		4
        /*0030*/ 	.byte	0x02, 0x4c
        /*0032*/ 	.byte	0x07
	.zero		1


	//----- nvinfo : EIATTR_EXTERNS
	.align		4
        /*0034*/ 	.byte	0x04, 0x0f
        /*0036*/ 	.short	(.L_37 - .L_36)


	//   ....[0]....
	.align		4
.L_36:
        /*0038*/ 	.word	index@(__assertfail)


	//----- nvinfo : EIATTR_MERCURY_ISA_VERSION
	.align		4
.L_37:
        /*003c*/ 	.byte	0x03, 0x5f
        /*003e*/ 	.short	0x0101


	//----- nvinfo : EIATTR_INT_WARP_WIDE_INSTR_OFFSETS
	.align		4
        /*0040*/ 	.byte	0x04, 0x31
        /*0042*/ 	.short	(.L_39 - .L_38)


	//   ....[0]....
.L_38:
        /*0044*/ 	.word	0x00004290


	//   ....[1]....
        /*0048*/ 	.word	0x000042c0


	//   ....[2]....
        /*004c*/ 	.word	0x000042e0


	//   ....[3]....
        /*0050*/ 	.word	0x00004ee0


	//   ....[4]....
        /*0054*/ 	.word	0x00004f80


	//   ....[5]....
        /*0058*/ 	.word	0x00004fe0


	//   ....[6]....
        /*005c*/ 	.word	0x00005040


	//   ....[7]....
        /*0060*/ 	.word	0x00005090


	//   ....[8]....
        /*0064*/ 	.word	0x000050b0


	//   ....[9]....
        /*0068*/ 	.word	0x00005150


	//   ....[10]....
        /*006c*/ 	.word	0x000051b0


	//----- nvinfo : EIATTR_COOP_GROUP_MASK_REGIDS
	.align		4
.L_39:
        /*0070*/ 	.byte	0x04, 0x29
        /*0072*/ 	.short	(.L_41 - .L_40)


	//   ....[0]....
.L_40:
        /*0074*/ 	.word	0xffffffff


	//   ....[1]....
        /*0078*/ 	.word	0xffffffff


	//   ....[2]....
        /*007c*/ 	.word	0xffffffff


	//   ....[3]....
        /*0080*/ 	.word	0xffffffff


	//   ....[4]....
        /*0084*/ 	.word	0xffffffff


	//   ....[5]....
        /*0088*/ 	.word	0xffffffff


	//   ....[6]....
        /*008c*/ 	.word	0xffffffff


	//   ....[7]....
        /*0090*/ 	.word	0xffffffff


	//   ....[8]....
        /*0094*/ 	.word	0xffffffff


	//   ....[9]....
        /*0098*/ 	.word	0xffffffff


	//   ....[10]....
        /*009c*/ 	.word	0xffffffff


	//   ....[11]....
        /*00a0*/ 	.word	0xffffffff


	//   ....[12]....
        /*00a4*/ 	.word	0xffffffff


	//----- nvinfo : EIATTR_COOP_GROUP_INSTR_OFFSETS
	.align		4
.L_41:
        /*00a8*/ 	.byte	0x04, 0x28
        /*00aa*/ 	.short	(.L_43 - .L_42)


	//   ....[0]....
.L_42:
        /*00ac*/ 	.word	0x00000080


	//   ....[1]....
        /*00b0*/ 	.word	0x000004f0


	//   ....[2]....
        /*00b4*/ 	.word	0x00000850


	//   ....[3]....
        /*00b8*/ 	.word	0x000009b0


	//   ....[4]....
        /*00bc*/ 	.word	0x00000ab0


	//   ....[5]....
        /*00c0*/ 	.word	0x00000c20


	//   ....[6]....
        /*00c4*/ 	.word	0x00000dc0


	//   ....[7]....
        /*00c8*/ 	.word	0x00001f70


	//   ....[8]....
        /*00cc*/ 	.word	0x00003600


	//   ....[9]....
        /*00d0*/ 	.word	0x00003810


	//   ....[10]....
        /*00d4*/ 	.word	0x00003840


	//   ....[11]....
        /*00d8*/ 	.word	0x00004170


	//   ....[12]....
        /*00dc*/ 	.word	0x000043a0


	//----- nvinfo : EIATTR_VRC_CTA_INIT_COUNT
	.align		4
.L_43:
        /*00e0*/ 	.byte	0x02, 0x4a
        /*00e2*/ 	.byte	0x80
	.zero		1


	//----- nvinfo : EIATTR_SYSCALL_OFFSETS
	.align		4
        /*00e4*/ 	.byte	0x04, 0x46
        /*00e6*/ 	.short	(.L_45 - .L_44)


	//   ....[0]....
.L_44:
        /*00e8*/ 	.word	0x00005ce0


	//   ....[1]....
        /*00ec*/ 	.word	0x00005dd0


	//   ....[2]....
        /*00f0*/ 	.word	0x00006a50


	//   ....[3]....
        /*00f4*/ 	.word	0x00006bc0


	//   ....[4]....
        /*00f8*/ 	.word	0x00006d30


	//   ....[5]....
        /*00fc*/ 	.word	0x00006ea0


	//   ....[6]....
        /*0100*/ 	.word	0x00007010


	//   ....[7]....
        /*0104*/ 	.word	0x00007180


	//   ....[8]....
        /*0108*/ 	.word	0x000072f0


	//----- nvinfo : EIATTR_MBARRIER_INSTR_OFFSETS
	.align		4
.L_45:
        /*010c*/ 	.byte	0x04, 0x39
        /*010e*/ 	.short	(.L_47 - .L_46)


	//   ....[0]....
.L_46:
        /*0110*/ 	.word	0x000005f0
        /*0114*/ 	.word	0x000000ff
        /*0118*/ 	.word	0x00000000
        /*011c*/ 	.short	0x0100
        /*011e*/ 	.byte	0x04
	.zero		1


	//   ....[1]....
        /*0120*/ 	.word	0x00000600
        /*0124*/ 	.word	0x000000ff
        /*0128*/ 	.word	0x00000090
        /*012c*/ 	.short	0x0100
        /*012e*/ 	.byte	0x04
	.zero		1


	//   ....[2]....
        /*0130*/ 	.word	0x00000610
        /*0134*/ 	.word	0x000000ff
        /*0138*/ 	.word	0x00000008
        /*013c*/ 	.short	0x0100
        /*013e*/ 	.byte	0x04
	.zero		1


	//   ....[3]....
        /*0140*/ 	.word	0x00000620
        /*0144*/ 	.word	0x000000ff
        /*0148*/ 	.word	0x00000098
        /*014c*/ 	.short	0x0100
        /*014e*/ 	.byte	0x04
	.zero		1


	//   ....[4]....
        /*0150*/ 	.word	0x00000630
        /*0154*/ 	.word	0x000000ff
        /*0158*/ 	.word	0x00000010
        /*015c*/ 	.short	0x0100
        /*015e*/ 	.byte	0x04
	.zero		1


	//   ....[5]....
        /*0160*/ 	.word	0x00000640
        /*0164*/ 	.word	0x000000ff
        /*0168*/ 	.word	0x000000a0
        /*016c*/ 	.short	0x0100
        /*016e*/ 	.byte	0x04
	.zero		1


	//   ....[6]....
        /*0170*/ 	.word	0x00000650
        /*0174*/ 	.word	0x000000ff
        /*0178*/ 	.word	0x00000018
        /*017c*/ 	.short	0x0100
        /*017e*/ 	.byte	0x04
	.zero		1


	//   ....[7]....
        /*0180*/ 	.word	0x00000660
        /*0184*/ 	.word	0x000000ff
        /*0188*/ 	.word	0x000000a8
        /*018c*/ 	.short	0x0100
        /*018e*/ 	.byte	0x04
	.zero		1


	//   ....[8]....
        /*0190*/ 	.word	0x00000670
        /*0194*/ 	.word	0x000000ff
        /*0198*/ 	.word	0x00000020
        /*019c*/ 	.short	0x0100
        /*019e*/ 	.byte	0x04
	.zero		1


	//   ....[9]....
        /*01a0*/ 	.word	0x00000680
        /*01a4*/ 	.word	0x000000ff
        /*01a8*/ 	.word	0x000000b0
        /*01ac*/ 	.short	0x0100
        /*01ae*/ 	.byte	0x04
	.zero		1


	//   ....[10]....
        /*01b0*/ 	.word	0x00000690
        /*01b4*/ 	.word	0x000000ff
        /*01b8*/ 	.word	0x00000028
        /*01bc*/ 	.short	0x0100
        /*01be*/ 	.byte	0x04
	.zero		1


	//   ....[11]....
        /*01c0*/ 	.word	0x000006a0
        /*01c4*/ 	.word	0x000000ff
        /*01c8*/ 	.word	0x000000b8
        /*01cc*/ 	.short	0x0100
        /*01ce*/ 	.byte	0x04
	.zero		1


	//   ....[12]....
        /*01d0*/ 	.word	0x000006b0
        /*01d4*/ 	.word	0x000000ff
        /*01d8*/ 	.word	0x00000030
        /*01dc*/ 	.short	0x0100
        /*01de*/ 	.byte	0x04
	.zero		1


	//   ....[13]....
        /*01e0*/ 	.word	0x000006c0
        /*01e4*/ 	.word	0x000000ff
        /*01e8*/ 	.word	0x000000c0
        /*01ec*/ 	.short	0x0100
        /*01ee*/ 	.byte	0x04
	.zero		1


	//   ....[14]....
        /*01f0*/ 	.word	0x000006d0
        /*01f4*/ 	.word	0x000000ff
        /*01f8*/ 	.word	0x00000038
        /*01fc*/ 	.short	0x0100
        /*01fe*/ 	.byte	0x04
	.zero		1


	//   ....[15]....
        /*0200*/ 	.word	0x000006e0
        /*0204*/ 	.word	0x000000ff
        /*0208*/ 	.word	0x000000c8
        /*020c*/ 	.short	0x0100
        /*020e*/ 	.byte	0x04
	.zero		1


	//   ....[16]....
        /*0210*/ 	.word	0x000006f0
        /*0214*/ 	.word	0x000000ff
        /*0218*/ 	.word	0x00000040
        /*021c*/ 	.short	0x0100
        /*021e*/ 	.byte	0x04
	.zero		1


	//   ....[17]....
        /*0220*/ 	.word	0x00000700
        /*0224*/ 	.word	0x000000ff
        /*0228*/ 	.word	0x000000d0
        /*022c*/ 	.short	0x0100
        /*022e*/ 	.byte	0x04
	.zero		1


	//   ....[18]....
        /*0230*/ 	.word	0x00000710
        /*0234*/ 	.word	0x000000ff
        /*0238*/ 	.word	0x00000048
        /*023c*/ 	.short	0x0100
        /*023e*/ 	.byte	0x04
	.zero		1


	//   ....[19]....
        /*0240*/ 	.word	0x00000720
        /*0244*/ 	.word	0x000000ff
        /*0248*/ 	.word	0x000000d8
        /*024c*/ 	.short	0x0100
        /*024e*/ 	.byte	0x04
	.zero		1


	//   ....[20]....
        /*0250*/ 	.word	0x00000730
        /*0254*/ 	.word	0x000000ff
        /*0258*/ 	.word	0x00000050
        /*025c*/ 	.short	0x0100
        /*025e*/ 	.byte	0x04
	.zero		1


	//   ....[21]....
        /*0260*/ 	.word	0x00000740
        /*0264*/ 	.word	0x000000ff
        /*0268*/ 	.word	0x000000e0
        /*026c*/ 	.short	0x0100
        /*026e*/ 	.byte	0x04
	.zero		1


	//   ....[22]....
        /*0270*/ 	.word	0x00000750
        /*0274*/ 	.word	0x000000ff
        /*0278*/ 	.word	0x00000058
        /*027c*/ 	.short	0x0100
        /*027e*/ 	.byte	0x04
	.zero		1


	//   ....[23]....
        /*0280*/ 	.word	0x00000760
        /*0284*/ 	.word	0x000000ff
        /*0288*/ 	.word	0x000000e8
        /*028c*/ 	.short	0x0100
        /*028e*/ 	.byte	0x04
	.zero		1


	//   ....[24]....
        /*0290*/ 	.word	0x00000770
        /*0294*/ 	.word	0x000000ff
        /*0298*/ 	.word	0x00000060
        /*029c*/ 	.short	0x0100
        /*029e*/ 	.byte	0x04
	.zero		1


	//   ....[25]....
        /*02a0*/ 	.word	0x00000780
        /*02a4*/ 	.word	0x000000ff
        /*02a8*/ 	.word	0x000000f0
        /*02ac*/ 	.short	0x0100
        /*02ae*/ 	.byte	0x04
	.zero		1


	//   ....[26]....
        /*02b0*/ 	.word	0x00000790
        /*02b4*/ 	.word	0x000000ff
        /*02b8*/ 	.word	0x00000068
        /*02bc*/ 	.short	0x0100
        /*02be*/ 	.byte	0x04
	.zero		1


	//   ....[27]....
        /*02c0*/ 	.word	0x000007a0
        /*02c4*/ 	.word	0x000000ff
        /*02c8*/ 	.word	0x000000f8
        /*02cc*/ 	.short	0x0100
        /*02ce*/ 	.byte	0x04
	.zero		1


	//   ....[28]....
        /*02d0*/ 	.word	0x000007b0
        /*02d4*/ 	.word	0x000000ff
        /*02d8*/ 	.word	0x00000070
        /*02dc*/ 	.short	0x0100
        /*02de*/ 	.byte	0x04
	.zero		1


	//   ....[29]....
        /*02e0*/ 	.word	0x000007c0
        /*02e4*/ 	.word	0x000000ff
        /*02e8*/ 	.word	0x00000100
        /*02ec*/ 	.short	0x0100
        /*02ee*/ 	.byte	0x04
	.zero		1


	//   ....[30]....
        /*02f0*/ 	.word	0x000007d0
        /*02f4*/ 	.word	0x000000ff
        /*02f8*/ 	.word	0x00000078
        /*02fc*/ 	.short	0x0100
        /*02fe*/ 	.byte	0x04
	.zero		1


	//   ....[31]....
        /*0300*/ 	.word	0x000007e0
        /*0304*/ 	.word	0x000000ff
        /*0308*/ 	.word	0x00000108
        /*030c*/ 	.short	0x0100
        /*030e*/ 	.byte	0x04
	.zero		1


	//   ....[32]....
        /*0310*/ 	.word	0x000007f0
        /*0314*/ 	.word	0x000000ff
        /*0318*/ 	.word	0x00000080
        /*031c*/ 	.short	0x0100
        /*031e*/ 	.byte	0x04
	.zero		1


	//   ....[33]....
        /*0320*/ 	.word	0x00000800
        /*0324*/ 	.word	0x000000ff
        /*0328*/ 	.word	0x00000110
        /*032c*/ 	.short	0x0100
        /*032e*/ 	.byte	0x04
	.zero		1


	//   ....[34]....
        /*0330*/ 	.word	0x00000810
        /*0334*/ 	.word	0x000000ff
        /*0338*/ 	.word	0x00000088
        /*033c*/ 	.short	0x0100
        /*033e*/ 	.byte	0x04
	.zero		1


	//   ....[35]....
        /*0340*/ 	.word	0x00000820
        /*0344*/ 	.word	0x000000ff
        /*0348*/ 	.word	0x00000118
        /*034c*/ 	.short	0x0100
        /*034e*/ 	.byte	0x04
	.zero		1


	//   ....[36]....
        /*0350*/ 	.word	0x00000960
        /*0354*/ 	.word	0x000000ff
        /*0358*/ 	.word	0x00000120
        /*035c*/ 	.short	0x0100
        /*035e*/ 	.byte	0x04
	.zero		1


	//   ....[37]....
        /*0360*/ 	.word	0x00000970
        /*0364*/ 	.word	0x000000ff
        /*0368*/ 	.word	0x00000130
        /*036c*/ 	.short	0x0100
        /*036e*/ 	.byte	0x04
	.zero		1


	//   ....[38]....
        /*0370*/ 	.word	0x00000980
        /*0374*/ 	.word	0x000000ff
        /*0378*/ 	.word	0x00000128
        /*037c*/ 	.short	0x0100
        /*037e*/ 	.byte	0x04
	.zero		1


	//   ....[39]....
        /*0380*/ 	.word	0x00000990
        /*0384*/ 	.word	0x000000ff
        /*0388*/ 	.word	0x00000138
        /*038c*/ 	.short	0x0100
        /*038e*/ 	.byte	0x04
	.zero		1


	//   ....[40]....
        /*0390*/ 	.word	0x00000a80
        /*0394*/ 	.word	0x000000ff
        /*0398*/ 	.word	0x00000140
        /*039c*/ 	.short	0x0100
        /*039e*/ 	.byte	0x06
	.zero		1


	//   ....[41]....
        /*03a0*/ 	.word	0x00000a90
        /*03a4*/ 	.word	0x000000ff
        /*03a8*/ 	.word	0x00000148
        /*03ac*/ 	.short	0x0100
        /*03ae*/ 	.byte	0x06
	.zero		1


	//   ....[42]....
        /*03b0*/ 	.word	0x00000bd0
        /*03b4*/ 	.word	0x000000ff
        /*03b8*/ 	.word	0x00000150
        /*03bc*/ 	.short	0x0100
        /*03be*/ 	.byte	0x06
	.zero		1


	//   ....[43]....
        /*03c0*/ 	.word	0x00000be0
        /*03c4*/ 	.word	0x000000ff
        /*03c8*/ 	.word	0x00000160
        /*03cc*/ 	.short	0x0100
        /*03ce*/ 	.byte	0x06
	.zero		1


	//   ....[44]....
        /*03d0*/ 	.word	0x00000bf0
        /*03d4*/ 	.word	0x000000ff
        /*03d8*/ 	.word	0x00000158
        /*03dc*/ 	.short	0x0100
        /*03de*/ 	.byte	0x06
	.zero		1


	//   ....[45]....
        /*03e0*/ 	.word	0x00000c00
        /*03e4*/ 	.word	0x000000ff
        /*03e8*/ 	.word	0x00000168
        /*03ec*/ 	.short	0x0100
        /*03ee*/ 	.byte	0x06
	.zero		1


	//   ....[46]....
        /*03f0*/ 	.word	0x00000d30
        /*03f4*/ 	.word	0x000000ff
        /*03f8*/ 	.word	0x00000170
        /*03fc*/ 	.short	0x0100
        /*03fe*/ 	.byte	0x04
	.zero		1


	//   ....[47]....
        /*0400*/ 	.word	0x00000d40
        /*0404*/ 	.word	0x000000ff
        /*0408*/ 	.word	0x00000190
        /*040c*/ 	.short	0x0100
        /*040e*/ 	.byte	0x04
	.zero		1


	//   ....[48]....
        /*0410*/ 	.word	0x00000d50
        /*0414*/ 	.word	0x000000ff
        /*0418*/ 	.word	0x00000178
        /*041c*/ 	.short	0x0100
        /*041e*/ 	.byte	0x04
	.zero		1


	//   ....[49]....
        /*0420*/ 	.word	0x00000d60
        /*0424*/ 	.word	0x000000ff
        /*0428*/ 	.word	0x00000198
        /*042c*/ 	.short	0x0100
        /*042e*/ 	.byte	0x04
	.zero		1


	//   ....[50]....
        /*0430*/ 	.word	0x00000d70
        /*0434*/ 	.word	0x000000ff
        /*0438*/ 	.word	0x00000180
        /*043c*/ 	.short	0x0100
        /*043e*/ 	.byte	0x04
	.zero		1


	//   ....[51]....
        /*0440*/ 	.word	0x00000d80
        /*0444*/ 	.word	0x000000ff
        /*0448*/ 	.word	0x000001a0
        /*044c*/ 	.short	0x0100
        /*044e*/ 	.byte	0x04
	.zero		1


	//   ....[52]....
        /*0450*/ 	.word	0x00000d90
        /*0454*/ 	.word	0x000000ff
        /*0458*/ 	.word	0x00000188
        /*045c*/ 	.short	0x0100
        /*045e*/ 	.byte	0x04
	.zero		1


	//   ....[53]....
        /*0460*/ 	.word	0x00000da0
        /*0464*/ 	.word	0x000000ff
        /*0468*/ 	.word	0x000001a8
        /*046c*/ 	.short	0x0100
        /*046e*/ 	.byte	0x04
	.zero		1


	//   ....[54]....
        /*0470*/ 	.word	0x00000eb0
        /*0474*/ 	.word	0x000000ff
        /*0478*/ 	.word	0x000001b0
        /*047c*/ 	.short	0x0100
        /*047e*/ 	.byte	0x04
	.zero		1


	//   ....[55]....
        /*0480*/ 	.word	0x00000ec0
        /*0484*/ 	.word	0x000000ff
        /*0488*/ 	.word	0x000001c0
        /*048c*/ 	.short	0x0100
        /*048e*/ 	.byte	0x04
	.zero		1


	//   ....[56]....
        /*0490*/ 	.word	0x00000ed0
        /*0494*/ 	.word	0x000000ff
        /*0498*/ 	.word	0x000001b8
        /*049c*/ 	.short	0x0100
        /*049e*/ 	.byte	0x04
	.zero		1


	//   ....[57]....
        /*04a0*/ 	.word	0x00000ee0
        /*04a4*/ 	.word	0x000000ff
        /*04a8*/ 	.word	0x000001c8
        /*04ac*/ 	.short	0x0100
        /*04ae*/ 	.byte	0x04
	.zero		1


	//   ....[58]....
        /*04b0*/ 	.word	0x00001890
        /*04b4*/ 	.word	0x00000000
        /*04b8*/ 	.word	0x000001c0
        /*04bc*/ 	.short	0x010a
        /*04be*/ 	.byte	0xff
	.zero		1


	//   ....[59]....
        /*04c0*/ 	.word	0x000018c0
        /*04c4*/ 	.word	0x00000000
        /*04c8*/ 	.word	0x000001b0
        /*04cc*/ 	.short	0x0101
        /*04ce*/ 	.byte	0xff
	.zero		1


	//   ....[60]....
        /*04d0*/ 	.word	0x00001990
        /*04d4*/ 	.word	0x000000ff
        /*04d8*/ 	.word	0x00000090
        /*04dc*/ 	.short	0x010a
        /*04de*/ 	.byte	0x05
	.zero		1


	//   ....[61]....
        /*04e0*/ 	.word	0x00001a10
        /*04e4*/ 	.word	0x000000ff
        /*04e8*/ 	.word	0x00000090
        /*04ec*/ 	.short	0x010a
        /*04ee*/ 	.byte	0x21
	.zero		1


	//   ....[62]....
        /*04f0*/ 	.word	0x00001b60
        /*04f4*/ 	.word	0x000000ff
        /*04f8*/ 	.word	0x00000090
        /*04fc*/ 	.short	0x010a
        /*04fe*/ 	.byte	0x08
	.zero		1


	//   ....[63]....
        /*0500*/ 	.word	0x00001c70
        /*0504*/ 	.word	0x000000ff
        /*0508*/ 	.word	0x00000148
        /*050c*/ 	.short	0x0101
        /*050e*/ 	.byte	0x04
	.zero		1


	//   ....[64]....
        /*0510*/ 	.word	0x00001c90
        /*0514*/ 	.word	0x000000ff
        /*0518*/ 	.word	0x00000090
        /*051c*/ 	.short	0x010a
        /*051e*/ 	.byte	0x05
	.zero		1


	//   ....[65]....
        /*0520*/ 	.word	0x00001d10
        /*0524*/ 	.word	0x000000ff
        /*0528*/ 	.word	0x00000090
        /*052c*/ 	.short	0x010a
        /*052e*/ 	.byte	0x11
	.zero		1


	//   ....[66]....
        /*0530*/ 	.word	0x00001e60
        /*0534*/ 	.word	0x000000ff
        /*0538*/ 	.word	0x00000090
        /*053c*/ 	.short	0x010a
        /*053e*/ 	.byte	0x07
	.zero		1


	//   ....[67]....
        /*0540*/ 	.word	0x00001fa0
        /*0544*/ 	.word	0x00000003
        /*0548*/ 	.word	0x00000150
        /*054c*/ 	.short	0x010a
        /*054e*/ 	.byte	0xff
	.zero		1


	//   ....[68]....
        /*0550*/ 	.word	0x000020f0
        /*0554*/ 	.word	0x00000000
        /*0558*/ 	.word	0x00000000
        /*055c*/ 	.short	0x0101
        /*055e*/ 	.byte	0xff
	.zero		1


	//   ....[69]....
        /*0560*/ 	.word	0x00002690
        /*0564*/ 	.word	0x000000ff
        /*0568*/ 	.word	0x00000000
        /*056c*/ 	.short	0x010a
        /*056e*/ 	.byte	0x04
	.zero		1


	//   ....[70]....
        /*0570*/ 	.word	0x00002720
        /*0574*/ 	.word	0x000000ff
        /*0578*/ 	.word	0x00000000
        /*057c*/ 	.short	0x010a
        /*057e*/ 	.byte	0x05
	.zero		1


	//   ....[71]....
        /*0580*/ 	.word	0x000027b0
        /*0584*/ 	.word	0x000000ff
        /*0588*/ 	.word	0x00000000
        /*058c*/ 	.short	0x010a
        /*058e*/ 	.byte	0x05
	.zero		1


	//   ....[72]....
        /*0590*/ 	.word	0x00002840
        /*0594*/ 	.word	0x000000ff
        /*0598*/ 	.word	0x00000000
        /*059c*/ 	.short	0x010a
        /*059e*/ 	.byte	0x05
	.zero		1


	//   ....[73]....
        /*05a0*/ 	.word	0x000028d0
        /*05a4*/ 	.word	0x000000ff
        /*05a8*/ 	.word	0x00000000
        /*05ac*/ 	.short	0x010a
        /*05ae*/ 	.byte	0x05
	.zero		1


	//   ....[74]....
        /*05b0*/ 	.word	0x00002960
        /*05b4*/ 	.word	0x000000ff
        /*05b8*/ 	.word	0x00000000
        /*05bc*/ 	.short	0x010a
        /*05be*/ 	.byte	0x05
	.zero		1


	//   ....[75]....
        /*05c0*/ 	.word	0x000029f0
        /*05c4*/ 	.word	0x000000ff
        /*05c8*/ 	.word	0x00000000
        /*05cc*/ 	.short	0x010a
        /*05ce*/ 	.byte	0x05
	.zero		1


	//   ....[76]....
        /*05d0*/ 	.word	0x00002a80
        /*05d4*/ 	.word	0x000000ff
        /*05d8*/ 	.word	0x00000000
        /*05dc*/ 	.short	0x010a
        /*05de*/ 	.byte	0x05
	.zero		1


	//   ....[77]....
        /*05e0*/ 	.word	0x00002b10
        /*05e4*/ 	.word	0x000000ff
        /*05e8*/ 	.word	0x00000000
        /*05ec*/ 	.short	0x010a
        /*05ee*/ 	.byte	0x05
	.zero		1


	//   ....[78]....
        /*05f0*/ 	.word	0x00002ba0
        /*05f4*/ 	.word	0x000000ff
        /*05f8*/ 	.word	0x00000000
        /*05fc*/ 	.short	0x010a
        /*05fe*/ 	.byte	0x05
	.zero		1


	//   ....[79]....
        /*0600*/ 	.word	0x00002c30
        /*0604*/ 	.word	0x000000ff
        /*0608*/ 	.word	0x00000000
        /*060c*/ 	.short	0x010a
        /*060e*/ 	.byte	0x05
	.zero		1


	//   ....[80]....
        /*0610*/ 	.word	0x00002cc0
        /*0614*/ 	.word	0x000000ff
        /*0618*/ 	.word	0x00000000
        /*061c*/ 	.short	0x010a
        /*061e*/ 	.byte	0x05
	.zero		1


	//   ....[81]....
        /*0620*/ 	.word	0x00002d50
        /*0624*/ 	.word	0x000000ff
        /*0628*/ 	.word	0x00000000
        /*062c*/ 	.short	0x010a
        /*062e*/ 	.byte	0x05
	.zero		1


	//   ....[82]....
        /*0630*/ 	.word	0x00002de0
        /*0634*/ 	.word	0x000000ff
        /*0638*/ 	.word	0x00000000
        /*063c*/ 	.short	0x010a
        /*063e*/ 	.byte	0x05
	.zero		1


	//   ....[83]....
        /*0640*/ 	.word	0x00002e70
        /*0644*/ 	.word	0x000000ff
        /*0648*/ 	.word	0x00000000
        /*064c*/ 	.short	0x010a
        /*064e*/ 	.byte	0x05
	.zero		1


	//   ....[84]....
        /*0650*/ 	.word	0x00002f00
        /*0654*/ 	.word	0x000000ff
        /*0658*/ 	.word	0x00000000
        /*065c*/ 	.short	0x010a
        /*065e*/ 	.byte	0x05
	.zero		1


	//   ....[85]....
        /*0660*/ 	.word	0x00002f90
        /*0664*/ 	.word	0x000000ff
        /*0668*/ 	.word	0x00000000
        /*066c*/ 	.short	0x010a
        /*066e*/ 	.byte	0x05
	.zero		1


	//   ....[86]....
        /*0670*/ 	.word	0x00003030
        /*0674*/ 	.word	0x00000000
        /*0678*/ 	.word	0x00000000
        /*067c*/ 	.short	0x010a
        /*067e*/ 	.byte	0xff
	.zero		1


	//   ....[87]....
        /*0680*/ 	.word	0x00003150
        /*0684*/ 	.word	0x00000002
        /*0688*/ 	.word	0x000001b0
        /*068c*/ 	.short	0x010a
        /*068e*/ 	.byte	0xff
	.zero		1


	//   ....[88]....
        /*0690*/ 	.word	0x000031c0
        /*0694*/ 	.word	0x00000002
        /*0698*/ 	.word	0x00000000
        /*069c*/ 	.short	0x0101
        /*069e*/ 	.byte	0xff
	.zero		1


	//   ....[89]....
        /*06a0*/ 	.word	0x000031e0
        /*06a4*/ 	.word	0x000000ff
        /*06a8*/ 	.word	0x00000160
        /*06ac*/ 	.short	0x010a
        /*06ae*/ 	.byte	0x04
	.zero		1


	//   ....[90]....
        /*06b0*/ 	.word	0x00003300
        /*06b4*/ 	.word	0x00000002
        /*06b8*/ 	.word	0x00000150
        /*06bc*/ 	.short	0x010a
        /*06be*/ 	.byte	0xff
	.zero		1


	//   ....[91]....
        /*06c0*/ 	.word	0x00003400
        /*06c4*/ 	.word	0x00000002
        /*06c8*/ 	.word	0x00000000
        /*06cc*/ 	.short	0x0101
        /*06ce*/ 	.byte	0xff
	.zero		1


	//   ....[92]....
        /*06d0*/ 	.word	0x00003490
        /*06d4*/ 	.word	0x000000ff
        /*06d8*/ 	.word	0x00000160
        /*06dc*/ 	.short	0x0106
        /*06de*/ 	.byte	0x04
	.zero		1


	//   ....[93]....
        /*06e0*/ 	.word	0x000034b0
        /*06e4*/ 	.word	0x000000ff
        /*06e8*/ 	.word	0x00000160
        /*06ec*/ 	.short	0x010a
        /*06ee*/ 	.byte	0x04
	.zero		1


	//   ....[94]....
        /*06f0*/ 	.word	0x00003540
        /*06f4*/ 	.word	0x000000ff
        /*06f8*/ 	.word	0x00000160
        /*06fc*/ 	.short	0x0106
        /*06fe*/ 	.byte	0x06
	.zero		1


	//   ....[95]....
        /*0700*/ 	.word	0x00003580
        /*0704*/ 	.word	0x00000000
        /*0708*/ 	.word	0x00000160
        /*070c*/ 	.short	0x010a
        /*070e*/ 	.byte	0xff
	.zero		1


	//   ....[96]....
        /*0710*/ 	.word	0x00003a60
        /*0714*/ 	.word	0x00000000
        /*0718*/ 	.word	0x00000150
        /*071c*/ 	.short	0x010a
        /*071e*/ 	.byte	0xff
	.zero		1


	//   ....[97]....
        /*0720*/ 	.word	0x00003b60
        /*0724*/ 	.word	0x00000003
        /*0728*/ 	.word	0x00000000
        /*072c*/ 	.short	0x0101
        /*072e*/ 	.byte	0xff
	.zero		1


	//   ....[98]....
        /*0730*/ 	.word	0x00003b70
        /*0734*/ 	.word	0x000000ff
        /*0738*/ 	.word	0x00000000
        /*073c*/ 	.short	0x010a
        /*073e*/ 	.byte	0x05
	.zero		1


	//   ....[99]....
        /*0740*/ 	.word	0x00003b80
        /*0744*/ 	.word	0x000000ff
        /*0748*/ 	.word	0x00000190
        /*074c*/ 	.short	0x010a
        /*074e*/ 	.byte	0x12
	.zero		1


	//   ....[100]....
        /*0750*/ 	.word	0x00003cb0
        /*0754*/ 	.word	0x000000ff
        /*0758*/ 	.word	0x00000000
        /*075c*/ 	.short	0x010a
        /*075e*/ 	.byte	0x07
	.zero		1


	//   ....[101]....
        /*0760*/ 	.word	0x00003dc0
        /*0764*/ 	.word	0x000000ff
        /*0768*/ 	.word	0x00000000
        /*076c*/ 	.short	0x010a
        /*076e*/ 	.byte	0x0a
	.zero		1


	//   ....[102]....
        /*0770*/ 	.word	0x00003fa0
        /*0774*/ 	.word	0x000000ff
        /*0778*/ 	.word	0x00000000
        /*077c*/ 	.short	0x010a
        /*077e*/ 	.byte	0x04
	.zero		1


	//   ....[103]....
        /*0780*/ 	.word	0x00004030
        /*0784*/ 	.word	0x000000ff
        /*0788*/ 	.word	0x00000000
        /*078c*/ 	.short	0x010a
        /*078e*/ 	.byte	0x05
	.zero		1


	//   ....[104]....
        /*0790*/ 	.word	0x000040c0
        /*0794*/ 	.word	0x000000ff
        /*0798*/ 	.word	0x00000000
        /*079c*/ 	.short	0x010a
        /*079e*/ 	.byte	0x05
	.zero		1


	//   ....[105]....
        /*07a0*/ 	.word	0x00004150
        /*07a4*/ 	.word	0x000000ff
        /*07a8*/ 	.word	0x00000000
        /*07ac*/ 	.short	0x010a
        /*07ae*/ 	.byte	0x04
	.zero		1


	//   ....[106]....
        /*07b0*/ 	.word	0x00004620
        /*07b4*/ 	.word	0x00000003
        /*07b8*/ 	.word	0x00000150
        /*07bc*/ 	.short	0x010a
        /*07be*/ 	.byte	0xff
	.zero		1


	//   ....[107]....
        /*07c0*/ 	.word	0x00004790
        /*07c4*/ 	.word	0x00000000
        /*07c8*/ 	.word	0x00000000
        /*07cc*/ 	.short	0x0101
        /*07ce*/ 	.byte	0xff
	.zero		1


	//   ....[108]....
        /*07d0*/ 	.word	0x00004c40
        /*07d4*/ 	.word	0x000000ff
        /*07d8*/ 	.word	0x00000148
        /*07dc*/ 	.short	0x010a
        /*07de*/ 	.byte	0x06
	.zero		1


	//   ....[109]....
        /*07e0*/ 	.word	0x00004e10
        /*07e4*/ 	.word	0x000000ff
        /*07e8*/ 	.word	0x00000130
        /*07ec*/ 	.short	0x010a
        /*07ee*/ 	.byte	0x05
	.zero		1


	//   ....[110]....
        /*07f0*/ 	.word	0x000051f0
        /*07f4*/ 	.word	0x000000ff
        /*07f8*/ 	.word	0x00000120
        /*07fc*/ 	.short	0x010b
        /*07fe*/ 	.byte	0x05
	.zero		1


	//   ....[111]....
        /*0800*/ 	.word	0x00005200
        /*0804*/ 	.word	0x000000ff
        /*0808*/ 	.word	0x00000000
        /*080c*/ 	.short	0x0101
        /*080e*/ 	.byte	0x04
	.zero		1


	//   ....[112]....
        /*0810*/ 	.word	0x00005250
        /*0814*/ 	.word	0x000000ff
        /*0818*/ 	.word	0x00000000
        /*081c*/ 	.short	0x010a
        /*081e*/ 	.byte	0x04
	.zero		1


	//   ....[113]....
        /*0820*/ 	.word	0x000052f0
        /*0824*/ 	.word	0x00000000
        /*0828*/ 	.word	0x00000000
        /*082c*/ 	.short	0x010a
        /*082e*/ 	.byte	0xff
	.zero		1


	//   ....[114]....
        /*0830*/ 	.word	0x00005540
        /*0834*/ 	.word	0x000000ff
        /*0838*/ 	.word	0x00000150
        /*083c*/ 	.short	0x010a
        /*083e*/ 	.byte	0x04
	.zero		1


	//   ....[115]....
        /*0840*/ 	.word	0x00005610
        /*0844*/ 	.word	0x000000ff
        /*0848*/ 	.word	0x00000000
        /*084c*/ 	.short	0x0101
        /*084e*/ 	.byte	0x04
	.zero		1


	//   ....[116]....
        /*0850*/ 	.word	0x00006240
        /*0854*/ 	.word	0x00000000
        /*0858*/ 	.word	0x00000120
        /*085c*/ 	.short	0x010a
        /*085e*/ 	.byte	0xff
	.zero		1


	//   ....[117]....
        /*0860*/ 	.word	0x00006330
        /*0864*/ 	.word	0x00000011
        /*0868*/ 	.word	0x00000170
        /*086c*/ 	.short	0x010a
        /*086e*/ 	.byte	0xff
	.zero		1


	//   ....[118]....
        /*0870*/ 	.word	0x00006500
        /*0874*/ 	.word	0x00000000
        /*0878*/ 	.word	0x00000120
        /*087c*/ 	.short	0x010a
        /*087e*/ 	.byte	0xff
	.zero		1


	//   ....[119]....
        /*0880*/ 	.word	0x00006880
        /*0884*/ 	.word	0x00000011
        /*0888*/ 	.word	0x00000170
        /*088c*/ 	.short	0x010a
        /*088e*/ 	.byte	0xff
	.zero		1


	//   ....[120]....
        /*0890*/ 	.word	0x00007630
        /*0894*/ 	.word	0x000000ff
        /*0898*/ 	.word	0x00000000
        /*089c*/ 	.short	0x0101
        /*089e*/ 	.byte	0x04
	.zero		1


	//   ....[121]....
        /*08a0*/ 	.word	0x00009290
        /*08a4*/ 	.word	0x00000000
        /*08a8*/ 	.word	0x00000000
        /*08ac*/ 	.short	0x0101
        /*08ae*/ 	.byte	0xff
	.zero		1


	//   ....[122]....
        /*08b0*/ 	.word	0x00009520
        /*08b4*/ 	.word	0x00000000
        /*08b8*/ 	.word	0x000001c0
        /*08bc*/ 	.short	0x010a
        /*08be*/ 	.byte	0xff
	.zero		1


	//   ....[123]....
        /*08c0*/ 	.word	0x00009580
        /*08c4*/ 	.word	0x00000000
        /*08c8*/ 	.word	0x00000090
        /*08cc*/ 	.short	0x010a
        /*08ce*/ 	.byte	0xff
	.zero		1


	//   ....[124]....
        /*08d0*/ 	.word	0x000095e0
        /*08d4*/ 	.word	0x00000000
        /*08d8*/ 	.word	0x00000090
        /*08dc*/ 	.short	0x010a
        /*08de*/ 	.byte	0xff
	.zero		1


	//   ....[125]....
        /*08e0*/ 	.word	0x00009630
        /*08e4*/ 	.word	0x00000003
        /*08e8*/ 	.word	0x00000150
        /*08ec*/ 	.short	0x010a
        /*08ee*/ 	.byte	0xff
	.zero		1


	//   ....[126]....
        /*08f0*/ 	.word	0x00009690
        /*08f4*/ 	.word	0x00000000
        /*08f8*/ 	.word	0x00000000
        /*08fc*/ 	.short	0x010a
        /*08fe*/ 	.byte	0xff
	.zero		1


	//   ....[127]....
        /*0900*/ 	.word	0x000096f0
        /*0904*/ 	.word	0x00000000
        /*0908*/ 	.word	0x00000000
        /*090c*/ 	.short	0x010a
        /*090e*/ 	.byte	0xff
	.zero		1


	//   ....[128]....
        /*0910*/ 	.word	0x00009750
        /*0914*/ 	.word	0x00000000
        /*0918*/ 	.word	0x00000000
        /*091c*/ 	.short	0x010a
        /*091e*/ 	.byte	0xff
	.zero		1


	//   ....[129]....
        /*0920*/ 	.word	0x000097b0
        /*0924*/ 	.word	0x00000000
        /*0928*/ 	.word	0x00000000
        /*092c*/ 	.short	0x010a
        /*092e*/ 	.byte	0xff
	.zero		1


	//   ....[130]....
        /*0930*/ 	.word	0x00009810
        /*0934*/ 	.word	0x00000000
        /*0938*/ 	.word	0x00000000
        /*093c*/ 	.short	0x010a
        /*093e*/ 	.byte	0xff
	.zero		1


	//   ....[131]....
        /*0940*/ 	.word	0x00009870
        /*0944*/ 	.word	0x00000000
        /*0948*/ 	.word	0x00000000
        /*094c*/ 	.short	0x010a
        /*094e*/ 	.byte	0xff
	.zero		1


	//   ....[132]....
        /*0950*/ 	.word	0x000098d0
        /*0954*/ 	.word	0x00000000
        /*0958*/ 	.word	0x00000000
        /*095c*/ 	.short	0x010a
        /*095e*/ 	.byte	0xff
	.zero		1


	//   ....[133]....
        /*0960*/ 	.word	0x00009930
        /*0964*/ 	.word	0x00000000
        /*0968*/ 	.word	0x00000000
        /*096c*/ 	.short	0x010a
        /*096e*/ 	.byte	0xff
	.zero		1


	//   ....[134]....
        /*0970*/ 	.word	0x00009990
        /*0974*/ 	.word	0x00000000
        /*0978*/ 	.word	0x00000000
        /*097c*/ 	.short	0x010a
        /*097e*/ 	.byte	0xff
	.zero		1


	//   ....[135]....
        /*0980*/ 	.word	0x000099f0
        /*0984*/ 	.word	0x00000000
        /*0988*/ 	.word	0x00000000
        /*098c*/ 	.short	0x010a
        /*098e*/ 	.byte	0xff
	.zero		1


	//   ....[136]....
        /*0990*/ 	.word	0x00009a50
        /*0994*/ 	.word	0x00000000
        /*0998*/ 	.word	0x00000000
        /*099c*/ 	.short	0x010a
        /*099e*/ 	.byte	0xff
	.zero		1


	//   ....[137]....
        /*09a0*/ 	.word	0x00009ab0
        /*09a4*/ 	.word	0x00000000
        /*09a8*/ 	.word	0x00000000
        /*09ac*/ 	.short	0x010a
        /*09ae*/ 	.byte	0xff
	.zero		1


	//   ....[138]....
        /*09b0*/ 	.word	0x00009b10
        /*09b4*/ 	.word	0x00000000
        /*09b8*/ 	.word	0x00000000
        /*09bc*/ 	.short	0x010a
        /*09be*/ 	.byte	0xff
	.zero		1


	//   ....[139]....
        /*09c0*/ 	.word	0x00009b70
        /*09c4*/ 	.word	0x00000000
        /*09c8*/ 	.word	0x00000000
        /*09cc*/ 	.short	0x010a
        /*09ce*/ 	.byte	0xff
	.zero		1


	//   ....[140]....
        /*09d0*/ 	.word	0x00009bd0
        /*09d4*/ 	.word	0x00000000
        /*09d8*/ 	.word	0x00000000
        /*09dc*/ 	.short	0x010a
        /*09de*/ 	.byte	0xff
	.zero		1


	//   ....[141]....
        /*09e0*/ 	.word	0x00009c30
        /*09e4*/ 	.word	0x00000000
        /*09e8*/ 	.word	0x00000000
        /*09ec*/ 	.short	0x010a
        /*09ee*/ 	.byte	0xff
	.zero		1


	//   ....[142]....
        /*09f0*/ 	.word	0x00009c90
        /*09f4*/ 	.word	0x00000000
        /*09f8*/ 	.word	0x00000000
        /*09fc*/ 	.short	0x010a
        /*09fe*/ 	.byte	0xff
	.zero		1


	//   ....[143]....
        /*0a00*/ 	.word	0x00009ce0
        /*0a04*/ 	.word	0x00000002
        /*0a08*/ 	.word	0x000001b0
        /*0a0c*/ 	.short	0x010a
        /*0a0e*/ 	.byte	0xff
	.zero		1


	//   ....[144]....
        /*0a10*/ 	.word	0x00009d40
        /*0a14*/ 	.word	0x00000002
        /*0a18*/ 	.word	0x00000160
        /*0a1c*/ 	.short	0x010a
        /*0a1e*/ 	.byte	0xff
	.zero		1


	//   ....[145]....
        /*0a20*/ 	.word	0x00009d90
        /*0a24*/ 	.word	0x00000002
        /*0a28*/ 	.word	0x00000150
        /*0a2c*/ 	.short	0x010a
        /*0a2e*/ 	.byte	0xff
	.zero		1


	//   ....[146]....
        /*0a30*/ 	.word	0x00009df0
        /*0a34*/ 	.word	0x00000000
        /*0a38*/ 	.word	0x00000160
        /*0a3c*/ 	.short	0x010a
        /*0a3e*/ 	.byte	0xff
	.zero		1


	//   ....[147]....
        /*0a40*/ 	.word	0x00009e40
        /*0a44*/ 	.word	0x00000000
        /*0a48*/ 	.word	0x00000150
        /*0a4c*/ 	.short	0x010a
        /*0a4e*/ 	.byte	0xff
	.zero		1


	//   ....[148]....
        /*0a50*/ 	.word	0x00009ea0
        /*0a54*/ 	.word	0x00000002
        /*0a58*/ 	.word	0x00000190
        /*0a5c*/ 	.short	0x010a
        /*0a5e*/ 	.byte	0xff
	.zero		1


	//   ....[149]....
        /*0a60*/ 	.word	0x00009f00
        /*0a64*/ 	.word	0x00000000
        /*0a68*/ 	.word	0x00000000
        /*0a6c*/ 	.short	0x010a
        /*0a6e*/ 	.byte	0xff
	.zero		1


	//   ....[150]....
        /*0a70*/ 	.word	0x00009f60
        /*0a74*/ 	.word	0x00000000
        /*0a78*/ 	.word	0x00000000
        /*0a7c*/ 	.short	0x010a
        /*0a7e*/ 	.byte	0xff
	.zero		1


	//   ....[151]....
        /*0a80*/ 	.word	0x00009fc0
        /*0a84*/ 	.word	0x00000000
        /*0a88*/ 	.word	0x00000000
        /*0a8c*/ 	.short	0x010a
        /*0a8e*/ 	.byte	0xff
	.zero		1


	//   ....[152]....
        /*0a90*/ 	.word	0x0000a020
        /*0a94*/ 	.word	0x00000000
        /*0a98*/ 	.word	0x00000000
        /*0a9c*/ 	.short	0x010a
        /*0a9e*/ 	.byte	0xff
	.zero		1


	//   ....[153]....
        /*0aa0*/ 	.word	0x0000a080
        /*0aa4*/ 	.word	0x00000000
        /*0aa8*/ 	.word	0x00000000
        /*0aac*/ 	.short	0x010a
        /*0aae*/ 	.byte	0xff
	.zero		1


	//   ....[154]....
        /*0ab0*/ 	.word	0x0000a0d0
        /*0ab4*/ 	.word	0x00000003
        /*0ab8*/ 	.word	0x00000150
        /*0abc*/ 	.short	0x010a
        /*0abe*/ 	.byte	0xff
	.zero		1


	//   ....[155]....
        /*0ac0*/ 	.word	0x0000a130
        /*0ac4*/ 	.word	0x00000000
        /*0ac8*/ 	.word	0x00000148
        /*0acc*/ 	.short	0x010a
        /*0ace*/ 	.byte	0xff
	.zero		1


	//   ....[156]....
        /*0ad0*/ 	.word	0x0000a190
        /*0ad4*/ 	.word	0x00000002
        /*0ad8*/ 	.word	0x00000130
        /*0adc*/ 	.short	0x010a
        /*0ade*/ 	.byte	0xff
	.zero		1


	//   ....[157]....
        /*0ae0*/ 	.word	0x0000a1f0
        /*0ae4*/ 	.word	0x00000000
        /*0ae8*/ 	.word	0x00000000
        /*0aec*/ 	.short	0x010a
        /*0aee*/ 	.byte	0xff
	.zero		1


	//   ....[158]....
        /*0af0*/ 	.word	0x0000a250
        /*0af4*/ 	.word	0x00000000
        /*0af8*/ 	.word	0x00000150
        /*0afc*/ 	.short	0x010a
        /*0afe*/ 	.byte	0xff
	.zero		1


	//   ....[159]....
        /*0b00*/ 	.word	0x0000a2a0
        /*0b04*/ 	.word	0x00000000
        /*0b08*/ 	.word	0x00000120
        /*0b0c*/ 	.short	0x010a
        /*0b0e*/ 	.byte	0xff
	.zero		1


	//   ....[160]....
        /*0b10*/ 	.word	0x0000a2f0
        /*0b14*/ 	.word	0x00000011
        /*0b18*/ 	.word	0x00000170
        /*0b1c*/ 	.short	0x010a
        /*0b1e*/ 	.byte	0xff
	.zero		1


	//----- nvinfo : EIATTR_NUM_MBARRIERS
	.align		4
.L_47:
        /*0b20*/ 	.byte	0x03, 0x38
        /*0b22*/ 	.short	0x003a


	//----- nvinfo : EIATTR_EXIT_INSTR_OFFSETS
	.align		4
        /*0b24*/ 	.byte	0x04, 0x1c
        /*0b26*/ 	.short	(.L_49 - .L_48)


	//   ....[0]....
.L_48:
        /*0b28*/ 	.word	0x00003060


	//   ....[1]....
        /*0b2c*/ 	.word	0x00003550


	//   ....[2]....
        /*0b30*/ 	.word	0x000035b0


	//   ....[3]....
        /*0b34*/ 	.word	0x000043b0


	//   ....[4]....
        /*0b38*/ 	.word	0x00005320


	//   ....[5]....
        /*0b3c*/ 	.word	0x00005360


	//   ....[6]....
        /*0b40*/ 	.word	0x00009430


	//   ....[7]....
        /*0b44*/ 	.word	0x000094b0


	//   ....[8]....
        /*0b48*/ 	.word	0x000094e0


	//   ....[9]....
        /*0b4c*/ 	.word	0x00009510


	//----- nvinfo : EIATTR_MAX_THREADS
	.align		4
.L_49:
        /*0b50*/ 	.byte	0x04, 0x05
        /*0b52*/ 	.short	(.L_51 - .L_50)
.L_50:
        /*0b54*/ 	.word	0x00000100
        /*0b58*/ 	.word	0x00000001
        /*0b5c*/ 	.word	0x00000001


	//----- nvinfo : EIATTR_CRS_STACK_SIZE
	.align		4
.L_51:
        /*0b60*/ 	.byte	0x04, 0x1e
        /*0b62*/ 	.short	(.L_53 - .L_52)
.L_52:
        /*0b64*/ 	.word	0x00000000


	//----- nvinfo : EIATTR_CBANK_PARAM_SIZE
	.align		4
.L_53:
        /*0b68*/ 	.byte	0x03, 0x19
        /*0b6a*/ 	.short	0x0800


	//----- nvinfo : EIATTR_PARAM_CBANK
	.align		4
        /*0b6c*/ 	.byte	0x04, 0x0a
        /*0b6e*/ 	.short	(.L_55 - .L_54)
	.align		4
.L_54:
        /*0b70*/ 	.word	index@(.nv.constant0._ZN7cutlass13device_kernelINS_4gemm6kernel13GemmUniversalIN4cute5tupleIJiiiiEEENS1_10collective13CollectiveMmaINS1_35MainloopSm100TmaUmmaWarpSpecializedILi18ELi2ELi4ENS5_IJNS4_1CILi1EEESB_SB_EEEEENS5_IJNSA_ILi64EEENSA_ILi224EEENSA_ILi16EEEEEENS_6half_tENS5_IJlSB_lEEESI_SJ_NS4_8TiledMMAINS4_8MMA_AtomIJNS4_20SM100_MMA_F16BF16_SSISI_SI_fLi64ELi224ELNS4_4UMMA5MajorE0ELSO_0ELNSN_7ScaleInE0ELSP_0EEEEEENS4_6LayoutISC_NS5_IJNSA_ILi0EEEST_ST_EEEEENS5_IJNS4_10UnderscoreESW_SW_EEEEENS4_13SM90_TMA_LOADENS4_14ComposedLayoutINS4_7SwizzleILi1ELi4ELi3EEENS4_18smem_ptr_flag_bitsILi16EEENSS_INS5_IJNSA_ILi8EEESG_EEENS5_IJSG_SB_EEEEEEEvNS4_8identityESZ_S19_vS1A_EENS_8epilogue10collective18CollectiveEpilogueINS1C_23Sm100TmaWarpSpecializedILi2ELi1ELi112ELb1ELb0EEEJSH_NS5_IJNSS_ISE_SB_EENSS_ISF_SB_EEEEESI_SJ_SI_SJ_NS1C_6fusion15FusionCallbacksIS1G_NS1K_17LinearCombinationISI_fSI_fLNS_15FloatRoundStyleE2EEESH_S1J_JEEENS4_5SM1004TMEM4LOAD26SM100_TMEM_LOAD_16dp256b4xESZ_NS10_INS11_ILi2ELi4ELi3EEES14_NSS_INS5_IJS15_NSA_ILi32EEEEEENS5_IJS1V_SB_EEEEEEENS4_17SM75_U32x4_LDSM_NENS4_14SM90_TMA_STOREES1Z_NS4_17SM90_U32x4_STSM_NENS4_39AutoVectorizingCopyWithAssumedAlignmentILi128EEEEEEvvEEEEvNT_6ParamsE)
        /*0b74*/ 	.short	0x0380
        /*0b76*/ 	.short	0x0800


	//----- nvinfo : EIATTR_SW_WAR
	.align		4
.L_55:
        /*0b78*/ 	.byte	0x04, 0x36
        /*0b7a*/ 	.short	(.L_57 - .L_56)
.L_56:
        /*0b7c*/ 	.word	0x00000008
.L_57:


//--------------------- .nv.callgraph             --------------------------
	.section	.nv.callgraph,"",@"SHT_CUDA_CALLGRAPH"
	.align	4
	.sectionentsize	8
	.align		4
        /*0000*/ 	.word	0x00000000
	.align		4
        /*0004*/ 	.word	0xffffffff
	.align		4
        /*0008*/ 	.word	index@(_ZN7cutlass13device_kernelINS_4gemm6kernel13GemmUniversalIN4cute5tupleIJiiiiEEENS1_10collective13CollectiveMmaINS1_35MainloopSm100TmaUmmaWarpSpecializedILi18ELi2ELi4ENS5_IJNS4_1CILi1EEESB_SB_EEEEENS5_IJNSA_ILi64EEENSA_ILi224EEENSA_ILi16EEEEEENS_6half_tENS5_IJlSB_lEEESI_SJ_NS4_8TiledMMAINS4_8MMA_AtomIJNS4_20SM100_MMA_F16BF16_SSISI_SI_fLi64ELi224ELNS4_4UMMA5MajorE0ELSO_0ELNSN_7ScaleInE0ELSP_0EEEEEENS4_6LayoutISC_NS5_IJNSA_ILi0EEEST_ST_EEEEENS5_IJNS4_10UnderscoreESW_SW_EEEEENS4_13SM90_TMA_LOADENS4_14ComposedLayoutINS4_7SwizzleILi1ELi4ELi3EEENS4_18smem_ptr_flag_bitsILi16EEENSS_INS5_IJNSA_ILi8EEESG_EEENS5_IJSG_SB_EEEEEEEvNS4_8identityESZ_S19_vS1A_EENS_8epilogue10collective18CollectiveEpilogueINS1C_23Sm100TmaWarpSpecializedILi2ELi1ELi112ELb1ELb0EEEJSH_NS5_IJNSS_ISE_SB_EENSS_ISF_SB_EEEEESI_SJ_SI_SJ_NS1C_6fusion15FusionCallbacksIS1G_NS1K_17LinearCombinationISI_fSI_fLNS_15FloatRoundStyleE2EEESH_S1J_JEEENS4_5SM1004TMEM4LOAD26SM100_TMEM_LOAD_16dp256b4xESZ_NS10_INS11_ILi2ELi4ELi3EEES14_NSS_INS5_IJS15_NSA_ILi32EEEEEENS5_IJS1V_SB_EEEEEEENS4_17SM75_U32x4_LDSM_NENS4_14SM90_TMA_STOREES1Z_NS4_17SM90_U32x4_STSM_NENS4_39AutoVectorizingCopyWithAssumedAlignmentILi128EEEEEEvvEEEEvNT_6ParamsE)
	.align		4
        /*000c*/ 	.word	index@(__assertfail)
	.align		4
        /*0010*/ 	.word	0x00000000
	.align		4
        /*0014*/ 	.word	0xfffffffe
	.align		4
        /*0018*/ 	.word	0x00000000
	.align		4
        /*001c*/ 	.word	0xfffffffd
	.align		4
        /*0020*/ 	.word	0x00000000
	.align		4
        /*0024*/ 	.word	0xfffffffc


//--------------------- .nv.constant4             --------------------------
	.section	.nv.constant4,"a",@progbits
	.align	8
	.align		8
.nv.constant4:
        /*0000*/ 	.dword	__assertfail
	.align		8
        /*0008*/ 	.dword	__unnamed_1
	.align		8
        /*0010*/ 	.dword	__unnamed_2
	.align		8
        /*0018*/ 	.dword	_ZN39_INTERNAL_9d5f58b3_4_k_cu_999412f7_79974cuda3std3__45__cpo5beginE
	.align		8
        /*0020*/ 	.dword	_ZN39_INTERNAL_9d5f58b3_4_k_cu_999412f7_79974cuda3std3__45__cpo3endE
	.align		8
        /*0028*/ 	.dword	_ZN39_INTERNAL_9d5f58b3_4_k_cu_999412f7_79974cuda3std3__45__cpo6cbeginE
	.align		8
        /*0030*/ 	.dword	_ZN39_INTERNAL_9d5f58b3_4_k_cu_999412f7_79974cuda3std3__45__cpo4cendE
	.align		8
        /*0038*/ 	.dword	_ZN39_INTERNAL_9d5f58b3_4_k_cu_999412f7_79974cuda3std3__441_GLOBAL__N__9d5f58b3_4_k_cu_999412f7_79976ignoreE
	.align		8
        /*0040*/ 	.dword	_ZN39_INTERNAL_9d5f58b3_4_k_cu_999412f7_79974cuda3std3__419piecewise_constructE
	.align		8
        /*0048*/ 	.dword	_ZN39_INTERNAL_9d5f58b3_4_k_cu_999412f7_79974cuda3std3__48in_placeE
	.align		8
        /*0050*/ 	.dword	_ZN39_INTERNAL_9d5f58b3_4_k_cu_999412f7_79974cuda3std6ranges3__45__cpo4swapE
	.align		8
        /*0058*/ 	.dword	_ZN39_INTERNAL_9d5f58b3_4_k_cu_999412f7_79974cuda3std6ranges3__45__cpo9iter_moveE
	.align		8
        /*0060*/ 	.dword	_ZN39_INTERNAL_9d5f58b3_4_k_cu_999412f7_79974cute7productE
	.align		8
        /*0068*/ 	.dword	_ZN39_INTERNAL_9d5f58b3_4_k_cu_999412f7_79974cute1_E
	.align		8
        /*0070*/ 	.dword	$str$25
	.align		8
        /*0078*/ 	.dword	$str$26
	.align		8
        /*0080*/ 	.dword	$str$27
	.align		8
        /*0088*/ 	.dword	$str$28


//--------------------- .text._ZN7cutlass13device_kernelINS_4gemm6kernel13GemmUniversalIN4cute5tupleIJiiiiEEENS1_10collective13CollectiveMmaINS1_35MainloopSm100TmaUmmaWarpSpecializedILi18ELi2ELi4ENS5_IJNS4_1CILi1EEESB_SB_EEEEENS5_IJNSA_ILi64EEENSA_ILi224EEENSA_ILi16EEEEEENS_6half_tENS5_IJlSB_lEEESI_SJ_NS4_8TiledMMAINS4_8MMA_AtomIJNS4_20SM100_MMA_F16BF16_SSISI_SI_fLi64ELi224ELNS4_4UMMA5MajorE0ELSO_0ELNSN_7ScaleInE0ELSP_0EEEEEENS4_6LayoutISC_NS5_IJNSA_ILi0EEEST_ST_EEEEENS5_IJNS4_10UnderscoreESW_SW_EEEEENS4_13SM90_TMA_LOADENS4_14ComposedLayoutINS4_7SwizzleILi1ELi4ELi3EEENS4_18smem_ptr_flag_bitsILi16EEENSS_INS5_IJNSA_ILi8EEESG_EEENS5_IJSG_SB_EEEEEEEvNS4_8identityESZ_S19_vS1A_EENS_8epilogue10collective18CollectiveEpilogueINS1C_23Sm100TmaWarpSpecializedILi2ELi1ELi112ELb1ELb0EEEJSH_NS5_IJNSS_ISE_SB_EENSS_ISF_SB_EEEEESI_SJ_SI_SJ_NS1C_6fusion15FusionCallbacksIS1G_NS1K_17LinearCombinationISI_fSI_fLNS_15FloatRoundStyleE2EEESH_S1J_JEEENS4_5SM1004TMEM4LOAD26SM100_TMEM_LOAD_16dp256b4xESZ_NS10_INS11_ILi2ELi4ELi3EEES14_NSS_INS5_IJS15_NSA_ILi32EEEEEENS5_IJS1V_SB_EEEEEEENS4_17SM75_U32x4_LDSM_NENS4_14SM90_TMA_STOREES1Z_NS4_17SM90_U32x4_STSM_NENS4_39AutoVectorizingCopyWithAssumedAlignmentILi128EEEEEEvvEEEEvNT_6ParamsE --------------------------
	.section	.text._ZN7cutlass13device_kernelINS_4gemm6kernel13GemmUniversalIN4cute5tupleIJiiiiEEENS1_10collective13CollectiveMmaINS1_35MainloopSm100TmaUmmaWarpSpecializedILi18ELi2ELi4ENS5_IJNS4_1CILi1EEESB_SB_EEEEENS5_IJNSA_ILi64EEENSA_ILi224EEENSA_ILi16EEEEEENS_6half_tENS5_IJlSB_lEEESI_SJ_NS4_8TiledMMAINS4_8MMA_AtomIJNS4_20SM100_MMA_F16BF16_SSISI_SI_fLi64ELi224ELNS4_4UMMA5MajorE0ELSO_0ELNSN_7ScaleInE0ELSP_0EEEEEENS4_6LayoutISC_NS5_IJNSA_ILi0EEEST_ST_EEEEENS5_IJNS4_10UnderscoreESW_SW_EEEEENS4_13SM90_TMA_LOADENS4_14ComposedLayoutINS4_7SwizzleILi1ELi4ELi3EEENS4_18smem_ptr_flag_bitsILi16EEENSS_INS5_IJNSA_ILi8EEESG_EEENS5_IJSG_SB_EEEEEEEvNS4_8identityESZ_S19_vS1A_EENS_8epilogue10collective18CollectiveEpilogueINS1C_23Sm100TmaWarpSpecializedILi2ELi1ELi112ELb1ELb0EEEJSH_NS5_IJNSS_ISE_SB_EENSS_ISF_SB_EEEEESI_SJ_SI_SJ_NS1C_6fusion15FusionCallbacksIS1G_NS1K_17LinearCombinationISI_fSI_fLNS_15FloatRoundStyleE2EEESH_S1J_JEEENS4_5SM1004TMEM4LOAD26SM100_TMEM_LOAD_16dp256b4xESZ_NS10_INS11_ILi2ELi4ELi3EEES14_NSS_INS5_IJS15_NSA_ILi32EEEEEENS5_IJS1V_SB_EEEEEEENS4_17SM75_U32x4_LDSM_NENS4_14SM90_TMA_STOREES1Z_NS4_17SM90_U32x4_STSM_NENS4_39AutoVectorizingCopyWithAssumedAlignmentILi128EEEEEEvvEEEEvNT_6ParamsE,"ax",@progbits
	.align	128
.text._ZN7cutlass13device_kernelINS_4gemm6kernel13GemmUniversalIN4cute5tupleIJiiiiEEENS1_10collective13CollectiveMmaINS1_35MainloopSm100TmaUmmaWarpSpecializedILi18ELi2ELi4ENS5_IJNS4_1CILi1EEESB_SB_EEEEENS5_IJNSA_ILi64EEENSA_ILi224EEENSA_ILi16EEEEEENS_6half_tENS5_IJlSB_lEEESI_SJ_NS4_8TiledMMAINS4_8MMA_AtomIJNS4_20SM100_MMA_F16BF16_SSISI_SI_fLi64ELi224ELNS4_4UMMA5MajorE0ELSO_0ELNSN_7ScaleInE0ELSP_0EEEEEENS4_6LayoutISC_NS5_IJNSA_ILi0EEEST_ST_EEEEENS5_IJNS4_10UnderscoreESW_SW_EEEEENS4_13SM90_TMA_LOADENS4_14ComposedLayoutINS4_7SwizzleILi1ELi4ELi3EEENS4_18smem_ptr_flag_bitsILi16EEENSS_INS5_IJNSA_ILi8EEESG_EEENS5_IJSG_SB_EEEEEEEvNS4_8identityESZ_S19_vS1A_EENS_8epilogue10collective18CollectiveEpilogueINS1C_23Sm100TmaWarpSpecializedILi2ELi1ELi112ELb1ELb0EEEJSH_NS5_IJNSS_ISE_SB_EENSS_ISF_SB_EEEEESI_SJ_SI_SJ_NS1C_6fusion15FusionCallbacksIS1G_NS1K_17LinearCombinationISI_fSI_fLNS_15FloatRoundStyleE2EEESH_S1J_JEEENS4_5SM1004TMEM4LOAD26SM100_TMEM_LOAD_16dp256b4xESZ_NS10_INS11_ILi2ELi4ELi3EEES14_NSS_INS5_IJS15_NSA_ILi32EEEEEENS5_IJS1V_SB_EEEEEEENS4_17SM75_U32x4_LDSM_NENS4_14SM90_TMA_STOREES1Z_NS4_17SM90_U32x4_STSM_NENS4_39AutoVectorizingCopyWithAssumedAlignmentILi128EEEEEEvvEEEEvNT_6ParamsE:
        .type           _ZN7cutlass13device_kernelINS_4gemm6kernel13GemmUniversalIN4cute5tupleIJiiiiEEENS1_10collective13CollectiveMmaINS1_35MainloopSm100TmaUmmaWarpSpecializedILi18ELi2ELi4ENS5_IJNS4_1CILi1EEESB_SB_EEEEENS5_IJNSA_ILi64EEENSA_ILi224EEENSA_ILi16EEEEEENS_6half_tENS5_IJlSB_lEEESI_SJ_NS4_8TiledMMAINS4_8MMA_AtomIJNS4_20SM100_MMA_F16BF16_SSISI_SI_fLi64ELi224ELNS4_4UMMA5MajorE0ELSO_0ELNSN_7ScaleInE0ELSP_0EEEEEENS4_6LayoutISC_NS5_IJNSA_ILi0EEEST_ST_EEEEENS5_IJNS4_10UnderscoreESW_SW_EEEEENS4_13SM90_TMA_LOADENS4_14ComposedLayoutINS4_7SwizzleILi1ELi4ELi3EEENS4_18smem_ptr_flag_bitsILi16EEENSS_INS5_IJNSA_ILi8EEESG_EEENS5_IJSG_SB_EEEEEEEvNS4_8identityESZ_S19_vS1A_EENS_8epilogue10collective18CollectiveEpilogueINS1C_23Sm100TmaWarpSpecializedILi2ELi1ELi112ELb1ELb0EEEJSH_NS5_IJNSS_ISE_SB_EENSS_ISF_SB_EEEEESI_SJ_SI_SJ_NS1C_6fusion15FusionCallbacksIS1G_NS1K_17LinearCombinationISI_fSI_fLNS_15FloatRoundStyleE2EEESH_S1J_JEEENS4_5SM1004TMEM4LOAD26SM100_TMEM_LOAD_16dp256b4xESZ_NS10_INS11_ILi2ELi4ELi3EEES14_NSS_INS5_IJS15_NSA_ILi32EEEEEENS5_IJS1V_SB_EEEEEEENS4_17SM75_U32x4_LDSM_NENS4_14SM90_TMA_STOREES1Z_NS4_17SM90_U32x4_STSM_NENS4_39AutoVectorizingCopyWithAssumedAlignmentILi128EEEEEEvvEEEEvNT_6ParamsE,@function
        .size           _ZN7cutlass13device_kernelINS_4gemm6kernel13GemmUniversalIN4cute5tupleIJiiiiEEENS1_10collective13CollectiveMmaINS1_35MainloopSm100TmaUmmaWarpSpecializedILi18ELi2ELi4ENS5_IJNS4_1CILi1EEESB_SB_EEEEENS5_IJNSA_ILi64EEENSA_ILi224EEENSA_ILi16EEEEEENS_6half_tENS5_IJlSB_lEEESI_SJ_NS4_8TiledMMAINS4_8MMA_AtomIJNS4_20SM100_MMA_F16BF16_SSISI_SI_fLi64ELi224ELNS4_4UMMA5MajorE0ELSO_0ELNSN_7ScaleInE0ELSP_0EEEEEENS4_6LayoutISC_NS5_IJNSA_ILi0EEEST_ST_EEEEENS5_IJNS4_10UnderscoreESW_SW_EEEEENS4_13SM90_TMA_LOADENS4_14ComposedLayoutINS4_7SwizzleILi1ELi4ELi3EEENS4_18smem_ptr_flag_bitsILi16EEENSS_INS5_IJNSA_ILi8EEESG_EEENS5_IJSG_SB_EEEEEEEvNS4_8identityESZ_S19_vS1A_EENS_8epilogue10collective18CollectiveEpilogueINS1C_23Sm100TmaWarpSpecializedILi2ELi1ELi112ELb1ELb0EEEJSH_NS5_IJNSS_ISE_SB_EENSS_ISF_SB_EEEEESI_SJ_SI_SJ_NS1C_6fusion15FusionCallbacksIS1G_NS1K_17LinearCombinationISI_fSI_fLNS_15FloatRoundStyleE2EEESH_S1J_JEEENS4_5SM1004TMEM4LOAD26SM100_TMEM_LOAD_16dp256b4xESZ_NS10_INS11_ILi2ELi4ELi3EEES14_NSS_INS5_IJS15_NSA_ILi32EEEEEENS5_IJS1V_SB_EEEEEEENS4_17SM75_U32x4_LDSM_NENS4_14SM90_TMA_STOREES1Z_NS4_17SM90_U32x4_STSM_NENS4_39AutoVectorizingCopyWithAssumedAlignmentILi128EEEEEEvvEEEEvNT_6ParamsE,(.L_x_187 - _ZN7cutlass13device_kernelINS_4gemm6kernel13GemmUniversalIN4cute5tupleIJiiiiEEENS1_10collective13CollectiveMmaINS1_35MainloopSm100TmaUmmaWarpSpecializedILi18ELi2ELi4ENS5_IJNS4_1CILi1EEESB_SB_EEEEENS5_IJNSA_ILi64EEENSA_ILi224EEENSA_ILi16EEEEEENS_6half_tENS5_IJlSB_lEEESI_SJ_NS4_8TiledMMAINS4_8MMA_AtomIJNS4_20SM100_MMA_F16BF16_SSISI_SI_fLi64ELi224ELNS4_4UMMA5MajorE0ELSO_0ELNSN_7ScaleInE0ELSP_0EEEEEENS4_6LayoutISC_NS5_IJNSA_ILi0EEEST_ST_EEEEENS5_IJNS4_10UnderscoreESW_SW_EEEEENS4_13SM90_TMA_LOADENS4_14ComposedLayoutINS4_7SwizzleILi1ELi4ELi3EEENS4_18smem_ptr_flag_bitsILi16EEENSS_INS5_IJNSA_ILi8EEESG_EEENS5_IJSG_SB_EEEEEEEvNS4_8identityESZ_S19_vS1A_EENS_8epilogue10collective18CollectiveEpilogueINS1C_23Sm100TmaWarpSpecializedILi2ELi1ELi112ELb1ELb0EEEJSH_NS5_IJNSS_ISE_SB_EENSS_ISF_SB_EEEEESI_SJ_SI_SJ_NS1C_6fusion15FusionCallbacksIS1G_NS1K_17LinearCombinationISI_fSI_fLNS_15FloatRoundStyleE2EEESH_S1J_JEEENS4_5SM1004TMEM4LOAD26SM100_TMEM_LOAD_16dp256b4xESZ_NS10_INS11_ILi2ELi4ELi3EEES14_NSS_INS5_IJS15_NSA_ILi32EEEEEENS5_IJS1V_SB_EEEEEEENS4_17SM75_U32x4_LDSM_NENS4_14SM90_TMA_STOREES1Z_NS4_17SM90_U32x4_STSM_NENS4_39AutoVectorizingCopyWithAssumedAlignmentILi128EEEEEEvvEEEEvNT_6ParamsE)
        .other          _ZN7cutlass13device_kernelINS_4gemm6kernel13GemmUniversalIN4cute5tupleIJiiiiEEENS1_10collective13CollectiveMmaINS1_35MainloopSm100TmaUmmaWarpSpecializedILi18ELi2ELi4ENS5_IJNS4_1CILi1EEESB_SB_EEEEENS5_IJNSA_ILi64EEENSA_ILi224EEENSA_ILi16EEEEEENS_6half_tENS5_IJlSB_lEEESI_SJ_NS4_8TiledMMAINS4_8MMA_AtomIJNS4_20SM100_MMA_F16BF16_SSISI_SI_fLi64ELi224ELNS4_4UMMA5MajorE0ELSO_0ELNSN_7ScaleInE0ELSP_0EEEEEENS4_6LayoutISC_NS5_IJNSA_ILi0EEEST_ST_EEEEENS5_IJNS4_10UnderscoreESW_SW_EEEEENS4_13SM90_TMA_LOADENS4_14ComposedLayoutINS4_7SwizzleILi1ELi4ELi3EEENS4_18smem_ptr_flag_bitsILi16EEENSS_INS5_IJNSA_ILi8EEESG_EEENS5_IJSG_SB_EEEEEEEvNS4_8identityESZ_S19_vS1A_EENS_8epilogue10collective18CollectiveEpilogueINS1C_23Sm100TmaWarpSpecializedILi2ELi1ELi112ELb1ELb0EEEJSH_NS5_IJNSS_ISE_SB_EENSS_ISF_SB_EEEEESI_SJ_SI_SJ_NS1C_6fusion15FusionCallbacksIS1G_NS1K_17LinearCombinationISI_fSI_fLNS_15FloatRoundStyleE2EEESH_S1J_JEEENS4_5SM1004TMEM4LOAD26SM100_TMEM_LOAD_16dp256b4xESZ_NS10_INS11_ILi2ELi4ELi3EEES14_NSS_INS5_IJS15_NSA_ILi32EEEEEENS5_IJS1V_SB_EEEEEEENS4_17SM75_U32x4_LDSM_NENS4_14SM90_TMA_STOREES1Z_NS4_17SM90_U32x4_STSM_NENS4_39AutoVectorizingCopyWithAssumedAlignmentILi128EEEEEEvvEEEEvNT_6ParamsE,@"STO_CUDA_ENTRY STV_DEFAULT"
_ZN7cutlass13device_kernelINS_4gemm6kernel13GemmUniversalIN4cute5tupleIJiiiiEEENS1_10collective13CollectiveMmaINS1_35MainloopSm100TmaUmmaWarpSpecializedILi18ELi2ELi4ENS5_IJNS4_1CILi1EEESB_SB_EEEEENS5_IJNSA_ILi64EEENSA_ILi224EEENSA_ILi16EEEEEENS_6half_tENS5_IJlSB_lEEESI_SJ_NS4_8TiledMMAINS4_8MMA_AtomIJNS4_20SM100_MMA_F16BF16_SSISI_SI_fLi64ELi224ELNS4_4UMMA5MajorE0ELSO_0ELNSN_7ScaleInE0ELSP_0EEEEEENS4_6LayoutISC_NS5_IJNSA_ILi0EEEST_ST_EEEEENS5_IJNS4_10UnderscoreESW_SW_EEEEENS4_13SM90_TMA_LOADENS4_14ComposedLayoutINS4_7SwizzleILi1ELi4ELi3EEENS4_18smem_ptr_flag_bitsILi16EEENSS_INS5_IJNSA_ILi8EEESG_EEENS5_IJSG_SB_EEEEEEEvNS4_8identityESZ_S19_vS1A_EENS_8epilogue10collective18CollectiveEpilogueINS1C_23Sm100TmaWarpSpecializedILi2ELi1ELi112ELb1ELb0EEEJSH_NS5_IJNSS_ISE_SB_EENSS_ISF_SB_EEEEESI_SJ_SI_SJ_NS1C_6fusion15FusionCallbacksIS1G_NS1K_17LinearCombinationISI_fSI_fLNS_15FloatRoundStyleE2EEESH_S1J_JEEENS4_5SM1004TMEM4LOAD26SM100_TMEM_LOAD_16dp256b4xESZ_NS10_INS11_ILi2ELi4ELi3EEES14_NSS_INS5_IJS15_NSA_ILi32EEEEEENS5_IJS1V_SB_EEEEEEENS4_17SM75_U32x4_LDSM_NENS4_14SM90_TMA_STOREES1Z_NS4_17SM90_U32x4_STSM_NENS4_39AutoVectorizingCopyWithAssumedAlignmentILi128EEEEEEvvEEEEvNT_6ParamsE:
[----:B------:R-:W1:Y:S01]  /*0000*/  LDC R1, c[0x0][0x37c] ;  /* 0x0000df00ff017b82 */ /* 0x000e620000000800 */
[----:B------:R-:W2:Y:S01]  /*0010*/  S2R R238, SR_TID.X ;  /* 0x0000000000ee7919 */ /* 0x000ea20000002100 */
[----:B------:R-:W3:Y:S01]  /*0020*/  LDCU.64 UR8, c[0x0][0x890] ;  /* 0x00011200ff0877ac */ /* 0x000ee20008000a00 */
[----:B------:R-:W-:Y:S02]  /*0030*/  PRMT R234, RZ, 0x7610, R234 ;  /* 0x00007610ffea7816 */ /* 0x000fe400000000ea */
[----:B------:R-:W-:Y:S01]  /*0040*/  ELECT P3, URZ, PT ;  /* 0x0000000000ff782f */ /* 0x000fe20003860000 */
[----:B---3--:R-:W-:-:S04]  /*0050*/  UISETP.NE.U32.AND UP0, UPT, UR8, URZ, UPT ;  /* 0x000000ff0800728c */ /* 0x008fc8000bf05070 */
[----:B------:R-:W-:Y:S01]  /*0060*/  UISETP.NE.AND.EX UP0, UPT, UR9, URZ, UPT, UP0 ;  /* 0x000000ff0900728c */ /* 0x000fe2000bf05300 */
[----:B--2---:R-:W-:-:S05]  /*0070*/  SHF.R.U32.HI R235, RZ, 0x5, R238 ;  /* 0x00000005ffeb7819 */ /* 0x004fca00000116ee */
[----:B------:R-:W2:Y:S02]  /*0080*/  SHFL.IDX PT, R0, R235, RZ, 0x1f ;  /* 0x00001fffeb007589 */ /* 0x000ea400000e0000 */
[----:B--2---:R-:W-:Y:S01]  /*0090*/  R2UR UR18, R0 ;  /* 0x00000000001272ca */ /* 0x004fe200000e0000 */
[----:B-1----:R-:W-:-:S14]  /*00a0*/  BRA.U UP0, `(.L_x_0) ;  /* 0x0000000100307547 */ /* 0x002fdc000b800000 */
[----:B------:R-:W1:Y:S02]  /*00b0*/  LDCU.64 UR4, c[0x0][0x888] ;  /* 0x00011100ff0477ac */ /* 0x000e640008000a00 */
[----:B-1----:R-:W-:-:S04]  /*00c0*/  UISETP.NE.U32.AND UP0, UPT, UR4, URZ, UPT ;  /* 0x000000ff0400728c */ /* 0x002fc8000bf05070 */
[----:B------:R-:W-:-:S09]  /*00d0*/  UISETP.NE.AND.EX UP0, UPT, UR5, URZ, UPT, UP0 ;  /* 0x000000ff0500728c */ /* 0x000fd2000bf05300 */
[----:B------:R-:W-:Y:S05]  /*00e0*/  BRA.U !UP0, `(.L_x_1) ;  /* 0x0000000108147547 */ /* 0x000fea000b800000 */
[----:B------:R-:W1:Y:S01]  /*00f0*/  LDC.64 R2, c[0x0][0x888] ;  /* 0x00022200ff027b82 */ /* 0x000e620000000a00 */
[----:B------:R-:W1:Y:S02]  /*0100*/  LDCU.64 UR4, c[0x0][0x358] ;  /* 0x00006b00ff0477ac */ /* 0x000e640008000a00 */
[----:B-1----:R1:W5:Y:S01]  /*0110*/  LDG.E R121, desc[UR4][R2.64] ;  /* 0x0000000402797981 */ /* 0x002362000c1e1900 */
[----:B------:R-:W-:Y:S01]  /*0120*/  HFMA2 R234, -RZ, RZ, 0, 5.9604644775390625e-08 ;  /* 0x00000001ffea7431 */ /* 0x000fe200000001ff */
[----:B------:R-:W-:Y:S05]  /*0130*/  BRA `(.L_x_0) ;  /* 0x00000000000c7947 */ /* 0x000fea0003800000 */
.L_x_1:
[----:B------:R-:W1:Y:S01]  /*0140*/  LDCU UR4, c[0x0][0x880] ;  /* 0x00011000ff0477ac */ /* 0x000e620008000800 */
[----:B------:R-:W-:Y:S01]  /*0150*/  HFMA2 R234, -RZ, RZ, 0, 5.9604644775390625e-08 ;  /* 0x00000001ffea7431 */ /* 0x000fe200000001ff */
[----:B-1----:R-:W-:-:S07]  /*0160*/  MOV R121, UR4 ;  /* 0x0000000400797c02 */ /* 0x002fce0008000f00 */
.L_x_0:
[----:B------:R-:W2:Y:S02]  /*0170*/  LDCU.64 UR4, c[0x0][0x8b0] ;  /* 0x00011600ff0477ac */ /* 0x000ea40008000a00 */
[----:B--2---:R-:W-:-:S04]  /*0180*/  UISETP.NE.U32.AND UP0, UPT, UR4, URZ, UPT ;  /* 0x000000ff0400728c */ /* 0x004fc8000bf05070 */
[----:B------:R-:W-:-:S09]  /*0190*/  UISETP.NE.AND.EX UP0, UPT, UR5, URZ, UPT, UP0 ;  /* 0x000000ff0500728c */ /* 0x000fd2000bf05300 */
[----:B------:R-:W-:Y:S05]  /*01a0*/  BRA.U UP0, `(.L_x_2) ;  /* 0x0000000100287547 */ /* 0x000fea000b800000 */
[----:B------:R-:W2:Y:S02]  /*01b0*/  LDCU.64 UR4, c[0x0][0x8a8] ;  /* 0x00011500ff0477ac */ /* 0x000ea40008000a00 */
[----:B--2---:R-:W-:-:S04]  /*01c0*/  UISETP.NE.U32.AND UP0, UPT, UR4, URZ, UPT ;  /* 0x000000ff0400728c */ /* 0x004fc8000bf05070 */
[----:B------:R-:W-:-:S09]  /*01d0*/  UISETP.NE.AND.EX UP0, UPT, UR5, URZ, UPT, UP0 ;  /* 0x000000ff0500728c */ /* 0x000fd2000bf05300 */
[----:B------:R-:W-:Y:S05]  /*01e0*/  BRA.U !UP0, `(.L_x_3) ;  /* 0x0000000108107547 */ /* 0x000fea000b800000 */
[----:B-1----:R-:W1:Y:S01]  /*01f0*/  LDC.64 R2, c[0x0][0x8a8] ;  /* 0x00022a00ff027b82 */ /* 0x002e620000000a00 */
[----:B------:R-:W1:Y:S02]  /*0200*/  LDCU.64 UR4, c[0x0][0x358] ;  /* 0x00006b00ff0477ac */ /* 0x000e640008000a00 */
[----:B-1----:R2:W5:Y:S01]  /*0210*/  LDG.E R120, desc[UR4][R2.64] ;  /* 0x0000000402787981 */ /* 0x002562000c1e1900 */
[----:B------:R-:W-:Y:S05]  /*0220*/  BRA `(.L_x_2) ;  /* 0x0000000000087947 */ /* 0x000fea0003800000 */
.L_x_3:
[----:B------:R-:W2:Y:S02]  /*0230*/  LDCU UR4, c[0x0][0x8a0] ;  /* 0x00011400ff0477ac */ /* 0x000ea40008000800 */
[----:B--2---:R-:W-:Y:S02]  /*0240*/  MOV R120, UR4 ;  /* 0x0000000400787c02 */ /* 0x004fe40008000f00 */
.L_x_2:
[----:B-12---:R-:W-:Y:S01]  /*0250*/  IMAD.U32 R3, RZ, RZ, UR18 ;  /* 0x00000012ff037e24 */ /* 0x006fe2000f8e00ff */
[----:B------:R-:W-:Y:S04]  /*0260*/  BSSY.RECONVERGENT B0, `(.L_x_4) ;  /* 0x000000c000007945 */ /* 0x000fe80003800200 */
[C---:B------:R-:W-:Y:S02]  /*0270*/  ISETP.NE.OR P1, PT, R3.reuse, 0x1, !P3 ;  /* 0x000000010300780c */ /* 0x040fe40005f25670 */
[----:B------:R-:W-:-:S11]  /*0280*/  ISETP.NE.OR P0, PT, R3, 0x3, !P3 ;  /* 0x000000030300780c */ /* 0x000fd60005f05670 */
[----:B------:R-:W-:Y:S05]  /*0290*/  @P1 BRA `(.L_x_5) ;  /* 0x0000000000201947 */ /* 0x000fea0003800000 */
[----:B------:R-:W1:Y:S02]  /*02a0*/  LDCU.64 UR4, c[0x0][0x348] ;  /* 0x00006900ff0477ac */ /* 0x000e640008000a00 */
[----:B-1----:R-:W-:Y:S02]  /*02b0*/  UIADD3 UR6, UP1, UPT, UR4, 0x80, URZ ;  /* 0x0000008004067890 */ /* 0x002fe4000ff3e0ff */
[----:B------:R-:W-:Y:S02]  /*02c0*/  UIADD3 UR4, UP0, UPT, UR4, 0x180, URZ ;  /* 0x0000018004047890 */ /* 0x000fe4000ff1e0ff */
[----:B------:R-:W-:Y:S02]  /*02d0*/  UIADD3.X UR7, UPT, UPT, URZ, UR5, URZ, UP1, !UPT ;  /* 0x00000005ff077290 */ /* 0x000fe40008ffe4ff */
[----:B------:R-:W-:-:S07]  /*02e0*/  UIADD3.X UR5, UPT, UPT, URZ, UR5, URZ, UP0, !UPT ;  /* 0x00000005ff057290 */ /* 0x000fce00087fe4ff */
[----:B------:R1:W-:Y:S02]  /*02f0*/  UTMACCTL.PF [UR6] ;  /* 0x00000000060079b9 */ /* 0x0003e40008040000 */
[----:B------:R1:W-:Y:S02]  /*0300*/  UTMACCTL.PF [UR4] ;  /* 0x00000000040079b9 */ /* 0x0003e40008040000 */
[----:B-1----:R-:W-:Y:S01]  /*0310*/  NOP ;  /* 0x0000000000007918 */ /* 0x002fe20000000000 */
.L_x_5:
[----:B------:R-:W-:Y:S05]  /*0320*/  BSYNC.RECONVERGENT B0 ;  /* 0x0000000000007941 */ /* 0x000fea0003800200 */
.L_x_4:
[----:B------:R-:W-:Y:S04]  /*0330*/  BSSY.RECONVERGENT B0, `(.L_x_6) ;  /* 0x000000a000007945 */ /* 0x000fe80003800200 */
        /* <DEDUP_REMOVED lines=9> */
.L_x_7:
[----:B------:R-:W-:Y:S05]  /*03d0*/  BSYNC.RECONVERGENT B0 ;  /* 0x0000000000007941 */ /* 0x000fea0003800200 */
.L_x_6:
[----:B------:R-:W1:Y:S01]  /*03e0*/  LDCU.64 UR4, c[0x0][0x888] ;  /* 0x00011100ff0477ac */ /* 0x000e620008000a00 */
[----:B------:R-:W-:Y:S02]  /*03f0*/  UISETP.EQ.U32.AND UP1, UPT, UR8, URZ, UPT ;  /* 0x000000ff0800728c */ /* 0x000fe4000bf22070 */
[----:B------:R-:W-:Y:S02]  /*0400*/  UPLOP3.LUT UP3, UPT, UPT, UPT, UPT, 0x80, 0x8 ;  /* 0x000000000008789c */ /* 0x000fe40003f6f070 */
[----:B-1----:R-:W-:-:S04]  /*0410*/  UISETP.NE.U32.AND UP0, UPT, UR4, URZ, UPT ;  /* 0x000000ff0400728c */ /* 0x002fc8000bf05070 */
[----:B------:R-:W-:-:S04]  /*0420*/  UISETP.NE.AND.EX UP2, UPT, UR5, URZ, UPT, UP0 ;  /* 0x000000ff0500728c */ /* 0x000fc8000bf45300 */
[----:B------:R-:W-:-:S04]  /*0430*/  UISETP.EQ.OR.EX UP4, UPT, UR9, URZ, !UP2, UP1 ;  /* 0x000000ff0900728c */ /* 0x000fc8000d782710 */
[----:B------:R-:W-:-:S06]  /*0440*/  UP2UR UR4, UPR, URZ, 0x10 ;  /* 0x00000010ff047883 */ /* 0x000fcc0008000000 */
[----:B------:R-:W-:Y:S01]  /*0450*/  MOV R236, UR4 ;  /* 0x0000000400ec7c02 */ /* 0x000fe20008000f00 */
[----:B------:R-:W-:Y:S06]  /*0460*/  BRA.U !UP4, `(.L_x_8) ;  /* 0x000000010c207547 */ /* 0x000fec000b800000 */
[----:B------:R-:W-:Y:S01]  /*0470*/  UISETP.NE.U32.AND UP1, UPT, UR8, URZ, UPT ;  /* 0x000000ff0800728c */ /* 0x000fe2000bf25070 */
[----:B-----5:R-:W-:Y:S01]  /*0480*/  FSETP.NEU.AND P0, PT, R121, RZ, PT ;  /* 0x000000ff7900720b */ /* 0x020fe20003f0d000 */
[----:B------:R-:W-:Y:S02]  /*0490*/  USEL UR4, URZ, 0xffffffff, UP2 ;  /* 0xffffffffff047887 */ /* 0x000fe40009000000 */
[----:B------:R-:W-:-:S10]  /*04a0*/  UISETP.NE.AND.EX UP1, UPT, UR9, URZ, UPT, UP1 ;  /* 0x000000ff0900728c */ /* 0x000fd4000bf25310 */
[----:B------:R-:W-:Y:S01]  /*04b0*/  VOTEU.ANY UP0, P0 ;  /* 0x0000000000ff7886 */ /* 0x000fe20000000100 */
[----:B------:R-:W-:-:S04]  /*04c0*/  @!UP1 USEL UR4, URZ, 0xffffffff, UP0 ;  /* 0xffffffffff049887 */ /* 0x000fc80008000000 */
[----:B------:R-:W-:-:S04]  /*04d0*/  ULOP3.LUT UR4, UR4, 0x1, URZ, 0xc0, !UPT ;  /* 0x0000000104047892 */ /* 0x000fc8000f8ec0ff */
[----:B------:R-:W-:-:S11]  /*04e0*/  UISETP.NE.U32.AND UP3, UPT, UR4, 0x1, UPT ;  /* 0x000000010400788c */ /* 0x000fd6000bf65070 */
.L_x_8:
[----:B------:R-:W1:Y:S01]  /*04f0*/  SHFL.IDX PT, R0, R235, RZ, 0x1f ;  /* 0x00001fffeb007589 */ /* 0x000e6200000e0000 */
[----:B------:R-:W-:-:S04]  /*0500*/  UISETP.NE.AND UP0, UPT, UR18, 0x2, UPT ;  /* 0x000000021200788c */ /* 0x000fc8000bf05270 */
[----:B------:R-:W-:Y:S01]  /*0510*/  USEL UR53, URZ, 0x1, UP0 ;  /* 0x00000001ff357887 */ /* 0x000fe20008000000 */
[----:B-1----:R-:W-:-:S13]  /*0520*/  ISETP.NE.AND P0, PT, R0, RZ, PT ;  /* 0x000000ff0000720c */ /* 0x002fda0003f05270 */
[----:B------:R-:W-:Y:S05]  /*0530*/  @P0 BRA `(.L_x_9) ;  /* 0x0000000000c40947 */ /* 0x000fea0003800000 */
[----:B------:R-:W-:Y:S01]  /*0540*/  ELECT P0, URZ, PT ;  /* 0x0000000000ff782f */ /* 0x000fe20003800000 */
[----:B------:R-:W-:-:S12]  /*0550*/  BSSY.RECONVERGENT B0, `(.L_x_9) ;  /* 0x000002f000007945 */ /* 0x000fd80003800200 */
[----:B------:R-:W-:Y:S05]  /*0560*/  @!P0 BRA `(.L_x_10) ;  /* 0x0000000000b48947 */ /* 0x000fea0003800000 */
[----:B------:R-:W1:Y:S01]  /*0570*/  S2UR UR4, SR_CgaCtaId ;  /* 0x00000000000479c3 */ /* 0x000e620000008800 */
[----:B------:R-:W-:Y:S01]  /*0580*/  UMOV UR5, 0x400 ;  /* 0x0000040000057882 */ /* 0x000fe20000000000 */
[----:B------:R-:W-:Y:S02]  /*0590*/  UMOV UR6, 0x1 ;  /* 0x0000000100067882 */ /* 0x000fe40000000000 */
[----:B------:R-:W-:-:S04]  /*05a0*/  UIADD3 UR6, UPT, UPT, -UR6, 0x100000, URZ ;  /* 0x0010000006067890 */ /* 0x000fc8000fffe1ff */
[----:B------:R-:W-:Y:S02]  /*05b0*/  USHF.L.U32 UR7, UR6, 0xb, URZ ;  /* 0x0000000b06077899 */ /* 0x000fe400080006ff */
[----:B------:R-:W-:Y:S02]  /*05c0*/  USHF.L.U32 UR6, UR6, 0x1, URZ ;  /* 0x0000000106067899 */ /* 0x000fe400080006ff */
[----:B-1----:R-:W-:Y:S01]  /*05d0*/  ULEA UR4, UR4, UR5, 0x18 ;  /* 0x0000000504047291 */ /* 0x002fe2000f8ec0ff */
[----:B------:R-:W1:Y:S11]  /*05e0*/  FENCE.VIEW.ASYNC.S ;  /* 0x00000000000073c6 */ /* 0x000e760000000000 */
[----:B-1----:R1:W2:Y:S01]  /*05f0*/  SYNCS.EXCH.64 URZ, [UR4], UR6 ;  /* 0x0000000604ff75b2 */ /* 0x0022a20008000100 */
[----:B------:R1:W3:Y:S01]  /*0600*/  SYNCS.EXCH.64 URZ, [UR4+0x90], UR6 ;  /* 0x0000900604ff75b2 */ /* 0x0002e20008000100 */
[----:B------:R1:W4:Y:S01]  /*0610*/  SYNCS.EXCH.64 URZ, [UR4+0x8], UR6 ;  /* 0x0000080604ff75b2 */ /* 0x0003220008000100 */
[----:B------:R1:W1:Y:S01]  /*0620*/  SYNCS.EXCH.64 URZ, [UR4+0x98], UR6 ;  /* 0x0000980604ff75b2 */ /* 0x0002620008000100 */
        /* <DEDUP_REMOVED lines=32> */
[----:B--234-:R-:W-:Y:S01]  /*0830*/  NOP ;  /* 0x0000000000007918 */ /* 0x01cfe20000000000 */
.L_x_10:
[----:B-1----:R-:W-:Y:S05]  /*0840*/  BSYNC.RECONVERGENT B0 ;  /* 0x0000000000007941 */ /* 0x002fea0003800200 */
.L_x_9:
[----:B------:R-:W1:Y:S01]  /*0850*/  SHFL.IDX PT, R0, R235, RZ, 0x1f ;  /* 0x00001fffeb007589 */ /* 0x000e6200000e0000 */
[----:B------:R-:W-:Y:S01]  /*0860*/  NOP ;  /* 0x0000000000007918 */ /* 0x000fe20000000000 */
[----:B-1----:R-:W-:-:S13]  /*0870*/  ISETP.NE.AND P0, PT, R0, 0x1, PT ;  /* 0x000000010000780c */ /* 0x002fda0003f05270 */
[----:B------:R-:W-:Y:S05]  /*0880*/  @P0 BRA `(.L_x_11) ;  /* 0x0000000000480947 */ /* 0x000fea0003800000 */
[----:B------:R-:W1:Y:S01]  /*0890*/  S2UR UR4, SR_CgaCtaId ;  /* 0x00000000000479c3 */ /* 0x000e620000008800 */
[----:B------:R-:W-:Y:S01]  /*08a0*/  UMOV UR5, 0x400 ;  /* 0x0000040000057882 */ /* 0x000fe20000000000 */
[----:B------:R-:W-:Y:S01]  /*08b0*/  UMOV UR8, 0x20 ;  /* 0x0000002000087882 */ /* 0x000fe20000000000 */
[----:B------:R-:W-:Y:S01]  /*08c0*/  UMOV UR6, 0x80 ;  /* 0x0000008000067882 */ /* 0x000fe20000000000 */
[----:B------:R-:W-:-:S04]  /*08d0*/  UIADD3 UR8, UPT, UPT, -UR8, 0x100000, URZ ;  /* 0x0010000008087890 */ /* 0x000fc8000fffe1ff */
[----:B------:R-:W-:Y:S02]  /*08e0*/  USHF.L.U32 UR9, UR8, 0xb, URZ ;  /* 0x0000000b08097899 */ /* 0x000fe400080006ff */
[----:B------:R-:W-:Y:S02]  /*08f0*/  USHF.L.U32 UR8, UR8, 0x1, URZ ;  /* 0x0000000108087899 */ /* 0x000fe400080006ff */
[----:B------:R-:W-:-:S04]  /*0900*/  UIADD3 UR6, UPT, UPT, -UR6, 0x100000, URZ ;  /* 0x0010000006067890 */ /* 0x000fc8000fffe1ff */
[----:B------:R-:W-:Y:S02]  /*0910*/  USHF.L.U32 UR7, UR6, 0xb, URZ ;  /* 0x0000000b06077899 */ /* 0x000fe400080006ff */
[----:B------:R-:W-:Y:S01]  /*0920*/  USHF.L.U32 UR6, UR6, 0x1, URZ ;  /* 0x0000000106067899 */ /* 0x000fe200080006ff */
[----:B------:R-:W-:Y:S01]  /*0930*/  ELECT P0, URZ, PT ;  /* 0x0000000000ff782f */ /* 0x000fe20003800000 */
[----:B-1----:R-:W-:Y:S01]  /*0940*/  ULEA UR4, UR4, UR5, 0x18 ;  /* 0x0000000504047291 */ /* 0x002fe2000f8ec0ff */
[----:B------:R-:W1:Y:S11]  /*0950*/  FENCE.VIEW.ASYNC.S ;  /* 0x00000000000073c6 */ /* 0x000e760000000000 */
[----:B-1----:R1:W2:Y:S01]  /*0960*/  SYNCS.EXCH.64 URZ, [UR4+0x120], UR8 ;  /* 0x0001200804ff75b2 */ /* 0x0022a20008000100 */
[----:B------:R1:W3:Y:S01]  /*0970*/  SYNCS.EXCH.64 URZ, [UR4+0x130], UR6 ;  /* 0x0001300604ff75b2 */ /* 0x0002e20008000100 */
[----:B------:R1:W4:Y:S01]  /*0980*/  SYNCS.EXCH.64 URZ, [UR4+0x128], UR8 ;  /* 0x0001280804ff75b2 */ /* 0x0003220008000100 */
[----:B------:R1:W1:Y:S01]  /*0990*/  SYNCS.EXCH.64 URZ, [UR4+0x138], UR6 ;  /* 0x0001380604ff75b2 */ /* 0x0002620008000100 */
[----:B------:R-:W-:Y:S01]  /*09a0*/  NOP ;  /* 0x0000000000007918 */ /* 0x000fe20000000000 */
.L_x_11:
[----:B------:R-:W2:Y:S01]  /*09b0*/  SHFL.IDX PT, R0, R235, RZ, 0x1f ;  /* 0x00001fffeb007589 */ /* 0x000ea200000e0000 */
[----:B------:R-:W-:Y:S01]  /*09c0*/  NOP ;  /* 0x0000000000007918 */ /* 0x000fe20000000000 */
[----:B--2---:R-:W-:-:S13]  /*09d0*/  ISETP.NE.AND P0, PT, R0, 0x3, PT ;  /* 0x000000030000780c */ /* 0x004fda0003f05270 */
[----:B------:R-:W-:Y:S05]  /*09e0*/  @P0 BRA `(.L_x_12) ;  /* 0x0000000000300947 */ /* 0x000fea0003800000 */
[----:B-1----:R-:W1:Y:S01]  /*09f0*/  S2UR UR4, SR_CgaCtaId ;  /* 0x00000000000479c3 */ /* 0x002e620000008800 */
[----:B------:R-:W-:Y:S01]  /*0a00*/  UMOV UR6, 0x400 ;  /* 0x0000040000067882 */ /* 0x000fe20000000000 */
[----:B------:R-:W-:Y:S01]  /*0a10*/  UMOV UR5, 0x20 ;  /* 0x0000002000057882 */ /* 0x000fe20000000000 */
[----:B------:R-:W-:Y:S01]  /*0a20*/  ELECT P0, URZ, PT ;  /* 0x0000000000ff782f */ /* 0x000fe20003800000 */
[----:B-1----:R-:W-:Y:S02]  /*0a30*/  ULEA UR6, UR4, UR6, 0x18 ;  /* 0x0000000604067291 */ /* 0x002fe4000f8ec0ff */
[----:B------:R-:W-:-:S04]  /*0a40*/  UIADD3 UR4, UPT, UPT, -UR5, 0x100000, URZ ;  /* 0x0010000005047890 */ /* 0x000fc8000fffe1ff */
[----:B------:R-:W-:Y:S02]  /*0a50*/  USHF.L.U32 UR5, UR4, 0xb, URZ ;  /* 0x0000000b04057899 */ /* 0x000fe400080006ff */
[----:B------:R-:W-:Y:S01]  /*0a60*/  USHF.L.U32 UR4, UR4, 0x1, URZ ;  /* 0x0000000104047899 */ /* 0x000fe200080006ff */
[----:B------:R-:W1:Y:S11]  /*0a70*/  FENCE.VIEW.ASYNC.S ;  /* 0x00000000000073c6 */ /* 0x000e760000000000 */
[----:B-1----:R2:W1:Y:S01]  /*0a80*/  SYNCS.EXCH.64 URZ, [UR6+0x140], UR4 ;  /* 0x0001400406ff75b2 */ /* 0x0024620008000100 */
[----:B------:R2:W1:Y:S02]  /*0a90*/  SYNCS.EXCH.64 URZ, [UR6+0x148], UR4 ;  /* 0x0001480406ff75b2 */ /* 0x0004640008000100 */
[----:B--2---:R-:W-:Y:S01]  /*0aa0*/  NOP ;  /* 0x0000000000007918 */ /* 0x004fe20000000000 */
.L_x_12:
[----:B------:R-:W2:Y:S01]  /*0ab0*/  SHFL.IDX PT, R0, R235, RZ, 0x1f ;  /* 0x00001fffeb007589 */ /* 0x000ea200000e0000 */
[----:B------:R-:W-:Y:S01]  /*0ac0*/  NOP ;  /* 0x0000000000007918 */ /* 0x000fe20000000000 */
[----:B--2---:R-:W-:-:S13]  /*0ad0*/  ISETP.NE.AND P0, PT, R0, 0x4, PT ;  /* 0x000000040000780c */ /* 0x004fda0003f05270 */
[----:B------:R-:W-:Y:S05]  /*0ae0*/  @P0 BRA `(.L_x_13) ;  /* 0x00000000004c0947 */ /* 0x000fea0003800000 */
[----:B-1----:R-:W1:Y:S01]  /*0af0*/  S2UR UR6, SR_CgaCtaId ;  /* 0x00000000000679c3 */ /* 0x002e620000008800 */
[----:B------:R-:W-:Y:S01]  /*0b00*/  UMOV UR4, 0x100 ;  /* 0x0000010000047882 */ /* 0x000fe20000000000 */
[----:B------:R-:W-:Y:S01]  /*0b10*/  UMOV UR5, 0x400 ;  /* 0x0000040000057882 */ /* 0x000fe20000000000 */
[----:B------:R-:W-:Y:S01]  /*0b20*/  USEL UR4, UR4, 0xe0, UP3 ;  /* 0x000000e004047887 */ /* 0x000fe20009800000 */
[----:B------:R-:W-:Y:S01]  /*0b30*/  UMOV UR8, 0x1 ;  /* 0x0000000100087882 */ /* 0x000fe20000000000 */
[----:B------:R-:W-:Y:S01]  /*0b40*/  ELECT P0, URZ, PT ;  /* 0x0000000000ff782f */ /* 0x000fe20003800000 */
[----:B------:R-:W-:-:S04]  /*0b50*/  UIADD3 UR8, UPT, UPT, -UR8, 0x100000, URZ ;  /* 0x0010000008087890 */ /* 0x000fc8000fffe1ff */
[----:B------:R-:W-:Y:S02]  /*0b60*/  USHF.L.U32 UR9, UR8, 0xb, URZ ;  /* 0x0000000b08097899 */ /* 0x000fe400080006ff */
[----:B------:R-:W-:Y:S02]  /*0b70*/  USHF.L.U32 UR8, UR8, 0x1, URZ ;  /* 0x0000000108087899 */ /* 0x000fe400080006ff */
[----:B-1----:R-:W-:Y:S02]  /*0b80*/  ULEA UR6, UR6, UR5, 0x18 ;  /* 0x0000000506067291 */ /* 0x002fe4000f8ec0ff */
[----:B------:R-:W-:-:S04]  /*0b90*/  UIADD3 UR4, UPT, UPT, -UR4, 0x100000, URZ ;  /* 0x0010000004047890 */ /* 0x000fc8000fffe1ff */
[----:B------:R-:W-:Y:S02]  /*0ba0*/  USHF.L.U32 UR5, UR4, 0xb, URZ ;  /* 0x0000000b04057899 */ /* 0x000fe400080006ff */
[----:B------:R-:W-:Y:S01]  /*0bb0*/  USHF.L.U32 UR4, UR4, 0x1, URZ ;  /* 0x0000000104047899 */ /* 0x000fe200080006ff */
[----:B------:R-:W1:Y:S03]  /*0bc0*/  FENCE.VIEW.ASYNC.S ;  /* 0x00000000000073c6 */ /* 0x000e660000000000 */
[----:B-1----:R2:W1:Y:S08]  /*0bd0*/  SYNCS.EXCH.64 URZ, [UR6+0x150], UR8 ;  /* 0x0001500806ff75b2 */ /* 0x0024700008000100 */
[----:B------:R2:W1:Y:S01]  /*0be0*/  SYNCS.EXCH.64 URZ, [UR6+0x160], UR4 ;  /* 0x0001600406ff75b2 */ /* 0x0004620008000100 */
[----:B------:R2:W1:Y:S01]  /*0bf0*/  SYNCS.EXCH.64 URZ, [UR6+0x158], UR8 ;  /* 0x0001580806ff75b2 */ /* 0x0004620008000100 */
[----:B------:R2:W1:Y:S02]  /*0c00*/  SYNCS.EXCH.64 URZ, [UR6+0x168], UR4 ;  /* 0x0001680406ff75b2 */ /* 0x0004640008000100 */
[----:B--2---:R-:W-:Y:S01]  /*0c10*/  NOP ;  /* 0x0000000000007918 */ /* 0x004fe20000000000 */
.L_x_13:
[----:B------:R-:W2:Y:S01]  /*0c20*/  SHFL.IDX PT, R0, R235, RZ, 0x1f ;  /* 0x00001fffeb007589 */ /* 0x000ea200000e0000 */
[----:B------:R-:W-:Y:S01]  /*0c30*/  NOP ;  /* 0x0000000000007918 */ /* 0x000fe20000000000 */
[----:B--2---:R-:W-:-:S13]  /*0c40*/  ISETP.NE.AND P0, PT, R0, 0x5, PT ;  /* 0x000000050000780c */ /* 0x004fda0003f05270 */
[----:B------:R-:W-:Y:S05]  /*0c50*/  @P0 BRA `(.L_x_14) ;  /* 0x0000000000580947 */ /* 0x000fea0003800000 */
[----:B-1----:R-:W1:Y:S01]  /*0c60*/  S2UR UR4, SR_CgaCtaId ;  /* 0x00000000000479c3 */ /* 0x002e620000008800 */
        /* <DEDUP_REMOVED lines=12> */
[----:B-1----:R2:W1:Y:S01]  /*0d30*/  SYNCS.EXCH.64 URZ, [UR4+0x170], UR8 ;  /* 0x0001700804ff75b2 */ /* 0x0024620008000100 */
[----:B------:R2:W1:Y:S01]  /*0d40*/  SYNCS.EXCH.64 URZ, [UR4+0x190], UR6 ;  /* 0x0001900604ff75b2 */ /* 0x0004620008000100 */
[----:B------:R2:W1:Y:S01]  /*0d50*/  SYNCS.EXCH.64 URZ, [UR4+0x178], UR8 ;  /* 0x0001780804ff75b2 */ /* 0x0004620008000100 */
[----:B------:R2:W1:Y:S01]  /*0d60*/  SYNCS.EXCH.64 URZ, [UR4+0x198], UR6 ;  /* 0x0001980604ff75b2 */ /* 0x0004620008000100 */
[----:B------:R2:W1:Y:S01]  /*0d70*/  SYNCS.EXCH.64 URZ, [UR4+0x180], UR8 ;  /* 0x0001800804ff75b2 */ /* 0x0004620008000100 */
[----:B------:R2:W1:Y:S01]  /*0d80*/  SYNCS.EXCH.64 URZ, [UR4+0x1a0], UR6 ;  /* 0x0001a00604ff75b2 */ /* 0x0004620008000100 */
[----:B------:R2:W1:Y:S01]  /*0d90*/  SYNCS.EXCH.64 URZ, [UR4+0x188], UR8 ;  /* 0x0001880804ff75b2 */ /* 0x0004620008000100 */
[----:B------:R2:W1:Y:S02]  /*0da0*/  SYNCS.EXCH.64 URZ, [UR4+0x1a8], UR6 ;  /* 0x0001a80604ff75b2 */ /* 0x0004640008000100 */
[----:B--2---:R-:W-:Y:S01]  /*0db0*/  NOP ;  /* 0x0000000000007918 */ /* 0x004fe20000000000 */
.L_x_14:
[----:B------:R-:W2:Y:S01]  /*0dc0*/  SHFL.IDX PT, R0, R235, RZ, 0x1f ;  /* 0x00001fffeb007589 */ /* 0x000ea200000e0000 */
[----:B------:R-:W1:Y:S01]  /*0dd0*/  S2UR UR46, SR_CTAID.X ;  /* 0x00000000002e79c3 */ /* 0x000e620000002500 */
[----:B------:R-:W-:-:S07]  /*0de0*/  NOP ;  /* 0x0000000000007918 */ /* 0x000fce0000000000 */
[----:B------:R-:W1:Y:S01]  /*0df0*/  S2UR UR47, SR_CTAID.Y ;  /* 0x00000000002f79c3 */ /* 0x000e620000002600 */
[----:B--2---:R-:W-:-:S13]  /*0e00*/  ISETP.NE.AND P0, PT, R0, 0x3, PT ;  /* 0x000000030000780c */ /* 0x004fda0003f05270 */
[----:B-1----:R-:W-:Y:S05]  /*0e10*/  @P0 BRA `(.L_x_15) ;  /* 0x0000000000380947 */ /* 0x002fea0003800000 */
[----:B------:R-:W1:Y:S01]  /*0e20*/  S2UR UR4, SR_CgaCtaId ;  /* 0x00000000000479c3 */ /* 0x000e620000008800 */
[----:B------:R-:W-:Y:S01]  /*0e30*/  UMOV UR5, 0x400 ;  /* 0x0000040000057882 */ /* 0x000fe20000000000 */
[----:B------:R-:W-:Y:S01]  /*0e40*/  UMOV UR6, 0x20 ;  /* 0x0000002000067882 */ /* 0x000fe20000000000 */
[----:B------:R-:W-:Y:S01]  /*0e50*/  ELECT P0, URZ, PT ;  /* 0x0000000000ff782f */ /* 0x000fe20003800000 */
[----:B------:R-:W-:-:S04]  /*0e60*/  UIADD3 UR6, UPT, UPT, -UR6, 0x100000, URZ ;  /* 0x0010000006067890 */ /* 0x000fc8000fffe1ff */
[----:B------:R-:W-:Y:S02]  /*0e70*/  USHF.L.U32 UR7, UR6, 0xb, URZ ;  /* 0x0000000b06077899 */ /* 0x000fe400080006ff */
[----:B------:R-:W-:Y:S02]  /*0e80*/  USHF.L.U32 UR6, UR6, 0x1, URZ ;  /* 0x0000000106067899 */ /* 0x000fe400080006ff */
[----:B-1----:R-:W-:Y:S01]  /*0e90*/  ULEA UR4, UR4, UR5, 0x18 ;  /* 0x0000000504047291 */ /* 0x002fe2000f8ec0ff */
[----:B------:R-:W1:Y:S11]  /*0ea0*/  FENCE.VIEW.ASYNC.S ;  /* 0x00000000000073c6 */ /* 0x000e760000000000 */
[----:B-1----:R1:W2:Y:S01]  /*0eb0*/  SYNCS.EXCH.64 URZ, [UR4+0x1b0], UR6 ;  /* 0x0001b00604ff75b2 */ /* 0x0022a20008000100 */
[----:B------:R1:W1:Y:S01]  /*0ec0*/  SYNCS.EXCH.64 URZ, [UR4+0x1c0], UR6 ;  /* 0x0001c00604ff75b2 */ /* 0x0002620008000100 */
[----:B------:R1:W1:Y:S01]  /*0ed0*/  SYNCS.EXCH.64 URZ, [UR4+0x1b8], UR6 ;  /* 0x0001b80604ff75b2 */ /* 0x0002620008000100 */
[----:B------:R1:W1:Y:S01]  /*0ee0*/  SYNCS.EXCH.64 URZ, [UR4+0x1c8], UR6 ;  /* 0x0001c80604ff75b2 */ /* 0x0002620008000100 */
[----:B------:R-:W-:Y:S01]  /*0ef0*/  NOP ;  /* 0x0000000000007918 */ /* 0x000fe20000000000 */
.L_x_15:
[----:B------:R-:W-:-:S05]  /*0f00*/  CS2R.32 R2, SR_CgaSize ;  /* 0x0000000000027805 */ /* 0x000fca0000008a00 */
[----:B------:R-:W-:-:S05]  /*0f10*/  IMAD R2, R2, -0xa0, RZ ;  /* 0xffffff6002027824 */ /* 0x000fca00078e02ff */
[----:B------:R-:W-:-:S14]  /*0f20*/  R2UR UR5, R2 ;  /* 0x00000000020572ca */ /* 0x000fdc00000e0000 */
[----:B------:R-:W3:Y:S01]  /*0f30*/  LDCU UR5, c[0x0][UR5+0x2b0] ;  /* 0x00005600050577ac */ /* 0x000ee20008000800 */
[----:B------:R-:W-:Y:S01]  /*0f40*/  I2FP.F32.U32 R2, UR46 ;  /* 0x0000002e00027c45 */ /* 0x000fe20008201000 */
[----:B------:R-:W-:Y:S01]  /*0f50*/  NOP ;  /* 0x0000000000007918 */ /* 0x000fe20000000000 */
[----:B------:R-:W-:Y:S02]  /*0f60*/  I2FP.F32.U32 R0, UR47 ;  /* 0x0000002f00007c45 */ /* 0x000fe40008201000 */
[----:B------:R-:W-:-:S06]  /*0f70*/  RPCMOV.32 Rpc.LO, R2 ;  /* 0x0000000200007352 */ /* 0x000fcc0000000000 */
[----:B------:R-:W-:-:S05]  /*0f80*/  CS2R.32 R2, SR_CgaSize ;  /* 0x0000000000027805 */ /* 0x000fca0000008a00 */
[----:B------:R-:W-:-:S05]  /*0f90*/  IMAD R2, R2, -0xa0, RZ ;  /* 0xffffff6002027824 */ /* 0x000fca00078e02ff */
[----:B-1----:R-:W-:Y:S02]  /*0fa0*/  R2UR UR4, R2 ;  /* 0x00000000020472ca */ /* 0x002fe400000e0000 */
[----:B------:R-:W-:-:S12]  /*0fb0*/  RPCMOV.32 R2, Rpc.LO ;  /* 0x0000000000027353 */ /* 0x000fd80000000000 */
[----:B------:R-:W1:Y:S01]  /*0fc0*/  LDCU UR4, c[0x0][UR4+0x2b4] ;  /* 0x00005680040477ac */ /* 0x000e620008000800 */
[----:B------:R-:W1:Y:S01]  /*0fd0*/  S2UR UR36, SR_CTAID.Z ;  /* 0x00000000002479c3 */ /* 0x000e620000002700 */
[----:B------:R-:W4:Y:S01]  /*0fe0*/  LDCU UR19, c[0x0][0xb24] ;  /* 0x00016480ff1377ac */ /* 0x000f220008000800 */
[----:B------:R-:W-:-:S06]  /*0ff0*/  RPCMOV.32 Rpc.LO, R2 ;  /* 0x0000000200007352 */ /* 0x000fcc0000000000 */
[----:B------:R-:W-:-:S05]  /*1000*/  CS2R.32 R2, SR_CgaSize ;  /* 0x0000000000027805 */ /* 0x000fca0000008a00 */
[----:B------:R-:W-:-:S05]  /*1010*/  IMAD R2, R2, -0xa0, RZ ;  /* 0xffffff6002027824 */ /* 0x000fca00078e02ff */
[----:B------:R-:W-:Y:S02]  /*1020*/  R2UR UR61, R2 ;  /* 0x00000000023d72ca */ /* 0x000fe400000e0000 */
[----:B------:R-:W-:-:S12]  /*1030*/  RPCMOV.32 R2, Rpc.LO ;  /* 0x0000000000027353 */ /* 0x000fd80000000000 */
[----:B------:R-:W2:Y:S01]  /*1040*/  LDCU UR61, c[0x0][UR61+0x2a0] ;  /* 0x000054003d3d77ac */ /* 0x000ea20008000800 */
[----:B------:R-:W-:-:S06]  /*1050*/  RPCMOV.32 Rpc.LO, R2 ;  /* 0x0000000200007352 */ /* 0x000fcc0000000000 */
[----:B------:R-:W-:-:S05]  /*1060*/  CS2R.32 R2, SR_CgaSize ;  /* 0x0000000000027805 */ /* 0x000fca0000008a00 */
[----:B------:R-:W-:-:S05]  /*1070*/  IMAD R2, R2, -0xa0, RZ ;  /* 0xffffff6002027824 */ /* 0x000fca00078e02ff */
[----:B------:R-:W-:Y:S02]  /*1080*/  R2UR UR60, R2 ;  /* 0x00000000023c72ca */ /* 0x000fe400000e0000 */
[----:B------:R-:W-:-:S12]  /*1090*/  RPCMOV.32 R2, Rpc.LO ;  /* 0x0000000000027353 */ /* 0x000fd80000000000 */
[----:B------:R-:W2:Y:S01]  /*10a0*/  LDCU UR60, c[0x0][UR60+0x2a4] ;  /* 0x000054803c3c77ac */ /* 0x000ea20008000800 */
[----:B---3--:R-:W-:Y:S01]  /*10b0*/  FMUL R2, R2, UR5 ;  /* 0x0000000502027c20 */ /* 0x008fe20008400000 */
[----:B-1----:R-:W-:-:S05]  /*10c0*/  FMUL R0, R0, UR4 ;  /* 0x0000000400007c20 */ /* 0x002fca0008400000 */
[----:B------:R-:W1:Y:S01]  /*10d0*/  F2I.U32.TRUNC.NTZ R2, R2 ;  /* 0x0000000200027305 */ /* 0x000e62000020f000 */
[----:B----4-:R-:W-:-:S07]  /*10e0*/  UISETP.GE.AND UP0, UPT, UR19, 0x1, UPT ;  /* 0x000000011300788c */ /* 0x010fce000bf06270 */
[----:B------:R-:W3:Y:S01]  /*10f0*/  F2I.U32.TRUNC.NTZ R0, R0 ;  /* 0x0000000000007305 */ /* 0x000ee2000020f000 */
[----:B-1----:R-:W-:Y:S02]  /*1100*/  R2UR UR4, R2 ;  /* 0x00000000020472ca */ /* 0x002fe400000e0000 */
[----:B---3--:R-:W-:-:S11]  /*1110*/  R2UR UR6, R0 ;  /* 0x00000000000672ca */ /* 0x008fd600000e0000 */
[----:B------:R-:W-:-:S04]  /*1120*/  UIADD3 UR5, UPT, UPT, -UR4, URZ, URZ ;  /* 0x000000ff04057290 */ /* 0x000fc8000fffe1ff */
[----:B--2---:R-:W-:Y:S02]  /*1130*/  UIMAD UR61, UR61, UR5, UR46 ;  /* 0x000000053d3d72a4 */ /* 0x004fe4000f8e022e */
[----:B------:R-:W-:-:S04]  /*1140*/  UIADD3 UR4, UPT, UPT, -UR6, URZ, URZ ;  /* 0x000000ff06047290 */ /* 0x000fc8000fffe1ff */
[----:B------:R-:W-:Y:S01]  /*1150*/  UIMAD UR60, UR60, UR4, UR47 ;  /* 0x000000043c3c72a4 */ /* 0x000fe2000f8e022f */
[----:B------:R-:W-:Y:S06]  /*1160*/  BAR.SYNC.DEFER_BLOCKING 0x0 ;  /* 0x0000000000007b1d */ /* 0x000fec0000010000 */
[----:B------:R-:W-:Y:S05]  /*1170*/  BRA.U !UP0, `(.L_x_16) ;  /* 0x0000000108d47547 */ /* 0x000fea000b800000 */
[----:B------:R-:W1:Y:S01]  /*1180*/  LDCU.128 UR20, c[0x0][0xb10] ;  /* 0x00016200ff1477ac */ /* 0x000e620008000c00 */
[----:B------:R-:W2:Y:S01]  /*1190*/  LDCU UR6, c[0x0][0x370] ;  /* 0x00006e00ff0677ac */ /* 0x000ea20008000800 */
[----:B------:R-:W3:Y:S01]  /*11a0*/  LDCU UR4, c[0x0][0x374] ;  /* 0x00006e80ff0477ac */ /* 0x000ee20008000800 */
[----:B------:R-:W4:Y:S01]  /*11b0*/  LDCU UR24, c[0x0][0xb0c] ;  /* 0x00016180ff1877ac */ /* 0x000f220008000800 */
[----:B------:R-:W4:Y:S01]  /*11c0*/  LDCU UR5, c[0x0][0xb20] ;  /* 0x00016400ff0577ac */ /* 0x000f220008000800 */
[----:B------:R-:W4:Y:S01]  /*11d0*/  LDCU.64 UR16, c[0x0][0xb28] ;  /* 0x00016500ff1077ac */ /* 0x000f220008000a00 */
[----:B-1----:R-:W-:Y:S02]  /*11e0*/  UISETP.NE.AND UP0, UPT, UR22, 0x1, UPT ;  /* 0x000000011600788c */ /* 0x002fe4000bf05270 */
[----:B---3--:R-:W-:Y:S02]  /*11f0*/  UIMAD.WIDE.U32 UR8, UR4, UR23, URZ ;  /* 0x00000017040872a5 */ /* 0x008fe4000f8e00ff */
[----:B--2---:R-:W-:-:S02]  /*1200*/  UIMAD.WIDE.U32 UR10, UR6, UR20, URZ ;  /* 0x00000014060a72a5 */ /* 0x004fc4000f8e00ff */
[----:B----4-:R-:W-:Y:S02]  /*1210*/  UISETP.NE.AND UP1, UPT, UR24, 0x1, UPT ;  /* 0x000000011800788c */ /* 0x010fe4000bf25270 */
[----:B------:R-:W-:Y:S01]  /*1220*/  UISETP.NE.AND UP4, UPT, UR19, 0x1, UPT ;  /* 0x000000011300788c */ /* 0x000fe2000bf85270 */
[----:B------:R-:W-:Y:S02]  /*1230*/  UMOV UR8, UR9 ;  /* 0x0000000900087c82 */ /* 0x000fe40008000000 */
[----:B------:R-:W-:Y:S01]  /*1240*/  UMOV UR10, UR11 ;  /* 0x0000000b000a7c82 */ /* 0x000fe20008000000 */
[----:B------:R-:W-:Y:S02]  /*1250*/  @UP0 USHF.R.U32.HI UR4, URZ, UR5, UR8 ;  /* 0x00000005ff040299 */ /* 0x000fe40008011608 */
[----:B------:R-:W-:Y:S02]  /*1260*/  UIMAD.WIDE.U32 UR12, UR47, UR23, URZ ;  /* 0x000000172f0c72a5 */ /* 0x000fe4000f8e00ff */
[----:B------:R-:W-:-:S02]  /*1270*/  UIMAD.WIDE.U32 UR8, UR4, UR16, URZ ;  /* 0x00000010040872a5 */ /* 0x000fc4000f8e00ff */
[----:B------:R-:W-:Y:S02]  /*1280*/  @UP1 USHF.R.U32.HI UR6, URZ, UR21, UR10 ;  /* 0x00000015ff061299 */ /* 0x000fe4000801160a */
[----:B------:R-:W-:Y:S02]  /*1290*/  UIMAD.WIDE.U32 UR14, UR46, UR20, URZ ;  /* 0x000000142e0e72a5 */ /* 0x000fe4000f8e00ff */
[----:B------:R-:W-:Y:S01]  /*12a0*/  UIMAD.WIDE.U32 UR10, UR6, UR16, URZ ;  /* 0x00000010060a72a5 */ /* 0x000fe2000f8e00ff */
[----:B------:R-:W-:Y:S01]  /*12b0*/  UMOV UR12, UR13 ;  /* 0x0000000d000c7c82 */ /* 0x000fe20008000000 */
[----:B------:R-:W-:Y:S01]  /*12c0*/  UMOV UR8, UR9 ;  /* 0x0000000900087c82 */ /* 0x000fe20008000000 */
[----:B------:R-:W-:Y:S02]  /*12d0*/  USHF.R.U32.HI UR12, URZ, UR5, UR12 ;  /* 0x00000005ff0c7299 */ /* 0x000fe4000801160c */
[----:B------:R-:W-:Y:S01]  /*12e0*/  @UP4 USHF.R.U32.HI UR4, URZ, UR17, UR8 ;  /* 0x00000011ff044299 */ /* 0x000fe20008011608 */
[----:B------:R-:W-:Y:S01]  /*12f0*/  UMOV UR14, UR15 ;  /* 0x0000000f000e7c82 */ /* 0x000fe20008000000 */
[----:B------:R-:W-:Y:S01]  /*1300*/  UMOV UR10, UR11 ;  /* 0x0000000b000a7c82 */ /* 0x000fe20008000000 */
[----:B------:R-:W-:-:S02]  /*1310*/  USHF.R.U32.HI UR14, URZ, UR21, UR14 ;  /* 0x00000015ff0e7299 */ /* 0x000fc4000801160e */
[----:B------:R-:W-:Y:S02]  /*1320*/  USEL UR5, UR47, UR12, !UP0 ;  /* 0x0000000c2f057287 */ /* 0x000fe4000c000000 */
[----:B------:R-:W-:Y:S02]  /*1330*/  @UP4 USHF.R.U32.HI UR6, URZ, UR17, UR10 ;  /* 0x00000011ff064299 */ /* 0x000fe4000801160a */
[----:B------:R-:W-:Y:S02]  /*1340*/  UIMAD UR7, UR4, UR19, URZ ;  /* 0x00000013040772a4 */ /* 0x000fe4000f8e02ff */
[----:B------:R-:W-:Y:S02]  /*1350*/  USEL UR4, UR46, UR14, !UP1 ;  /* 0x0000000e2e047287 */ /* 0x000fe4000c800000 */
[----:B------:R-:W-:Y:S02]  /*1360*/  UIMAD UR10, UR6, UR19, URZ ;  /* 0x00000013060a72a4 */ /* 0x000fe4000f8e02ff */
[----:B------:R-:W-:-:S02]  /*1370*/  UISETP.GE.AND UP0, UPT, UR5, UR7, UPT ;  /* 0x000000070500728c */ /* 0x000fc4000bf06270 */
[----:B------:R-:W-:Y:S02]  /*1380*/  UIMAD.WIDE.U32 UR8, UR5, UR16, URZ ;  /* 0x00000010050872a5 */ /* 0x000fe4000f8e00ff */
[----:B------:R-:W-:Y:S02]  /*1390*/  UISETP.GE.OR UP0, UPT, UR4, UR10, UP0 ;  /* 0x0000000a0400728c */ /* 0x000fe40008706670 */
[----:B------:R-:W-:Y:S02]  /*13a0*/  UIMAD.WIDE.U32 UR10, UR4, UR16, URZ ;  /* 0x00000010040a72a5 */ /* 0x000fe4000f8e00ff */
[----:B------:R-:W-:Y:S01]  /*13b0*/  UIADD3 UR10, UPT, UPT, -UR4, URZ, URZ ;  /* 0x000000ff040a7290 */ /* 0x000fe2000fffe1ff */
[----:B------:R-:W-:Y:S01]  /*13c0*/  UMOV UR7, UR9 ;  /* 0x0000000900077c82 */ /* 0x000fe20008000000 */
[----:B------:R-:W-:Y:S02]  /*13d0*/  UIADD3 UR9, UPT, UPT, -UR5, URZ, URZ ;  /* 0x000000ff05097290 */ /* 0x000fe4000fffe1ff */
[----:B------:R-:W-:-:S03]  /*13e0*/  USHF.R.U32.HI UR7, URZ, UR17, UR7 ;  /* 0x00000011ff077299 */ /* 0x000fc60008011607 */
[----:B------:R-:W-:Y:S01]  /*13f0*/  @!UP0 UMOV UR8, UR11 ;  /* 0x0000000b00088c82 */ /* 0x000fe20008000000 */
[----:B------:R-:W-:Y:S02]  /*1400*/  UIMAD UR47, UR22, UR9, UR47 ;  /* 0x00000009162f72a4 */ /* 0x000fe4000f8e022f */
[----:B------:R-:W-:Y:S02]  /*1410*/  USEL UR7, UR5, UR7, !UP4 ;  /* 0x0000000705077287 */ /* 0x000fe4000e000000 */
[----:B------:R-:W-:Y:S02]  /*1420*/  @!UP0 USHF.R.U32.HI UR8, URZ, UR17, UR8 ;  /* 0x00000011ff088299 */ /* 0x000fe40008011608 */
[----:B------:R-:W-:Y:S02]  /*1430*/  UIADD3 UR9, UPT, UPT, -UR7, URZ, URZ ;  /* 0x000000ff07097290 */ /* 0x000fe4000fffe1ff */
[----:B------:R-:W-:Y:S02]  /*1440*/  @!UP0 USEL UR8, UR4, UR8, !UP4 ;  /* 0x0000000804088287 */ /* 0x000fe4000e000000 */
[----:B------:R-:W-:-:S02]  /*1450*/  UIMAD UR9, UR19, UR9, UR5 ;  /* 0x00000009130972a4 */ /* 0x000fc4000f8e0205 */
[----:B------:R-:W-:Y:S02]  /*1460*/  @!UP0 UIADD3 UR7, UPT, UPT, UR7, -UR8, URZ ;  /* 0x8000000807078290 */ /* 0x000fe4000fffe0ff */
[----:B------:R-:W-:Y:S02]  /*1470*/  @!UP0 UIMAD UR8, UR9, UR6, UR8 ;  /* 0x00000006090882a4 */ /* 0x000fe4000f8e0208 */
[----:B------:R-:W-:Y:S02]  /*1480*/  @!UP0 UIMAD UR5, UR7, UR19, UR4 ;  /* 0x00000013070582a4 */ /* 0x000fe4000f8e0204 */
[----:B------:R-:W-:Y:S02]  /*1490*/  UIMAD UR6, UR24, UR10, UR46 ;  /* 0x0000000a180672a4 */ /* 0x000fe4000f8e022e */
[----:B------:R-:W-:Y:S01]  /*14a0*/  UIMAD UR47, UR5, UR22, UR47 ;  /* 0x00000016052f72a4 */ /* 0x000fe2000f8e022f */
[----:B------:R-:W-:Y:S02]  /*14b0*/  @!UP0 UMOV UR4, UR8 ;  /* 0x0000000800048c82 */ /* 0x000fe40008000000 */
[----:B------:R-:W-:-:S12]  /*14c0*/  UIMAD UR46, UR4, UR24, UR6 ;  /* 0x00000018042e72a4 */ /* 0x000fd8000f8e0206 */
.L_x_16:
[----:B------:R-:W1:Y:S01]  /*14d0*/  LDCU UR4, c[0x0][0xb30] ;  /* 0x00016600ff0477ac */ /* 0x000e620008000800 */
[----:B------:R-:W2:Y:S01]  /*14e0*/  S2UR UR15, SR_CgaCtaId ;  /* 0x00000000000f79c3 */ /* 0x000ea20000008800 */
[----:B-1----:R-:W-:-:S09]  /*14f0*/  UISETP.NE.AND UP0, UPT, UR4, 0x1, UPT ;  /* 0x000000010400788c */ /* 0x002fd2000bf05270 */
[----:B--2---:R-:W-:Y:S05]  /*1500*/  BRA.U UP0, `(.L_x_17) ;  /* 0x0000000100447547 */ /* 0x004fea000b800000 */
[----:B------:R-:W1:Y:S01]  /*1510*/  LDCU.128 UR8, c[0x0][0xb10] ;  /* 0x00016200ff0877ac */ /* 0x000e620008000c00 */
[----:B------:R-:W2:Y:S01]  /*1520*/  LDCU UR12, c[0x0][0xb0c] ;  /* 0x00016180ff0c77ac */ /* 0x000ea20008000800 */
[----:B------:R-:W3:Y:S01]  /*1530*/  LDCU UR13, c[0x0][0xb20] ;  /* 0x00016400ff0d77ac */ /* 0x000ee20008000800 */
[----:B-1----:R-:W-:Y:S02]  /*1540*/  UIMAD.WIDE.U32 UR6, UR46, UR8, URZ ;  /* 0x000000082e0672a5 */ /* 0x002fe4000f8e00ff */
[----:B------:R-:W-:Y:S02]  /*1550*/  UIMAD.WIDE.U32 UR4, UR47, UR11, URZ ;  /* 0x0000000b2f0472a5 */ /* 0x000fe4000f8e00ff */
[----:B--2---:R-:W-:Y:S02]  /*1560*/  UISETP.NE.AND UP1, UPT, UR12, 0x1, UPT ;  /* 0x000000010c00788c */ /* 0x004fe4000bf25270 */
[----:B------:R-:W-:Y:S01]  /*1570*/  UISETP.NE.AND UP0, UPT, UR10, 0x1, UPT ;  /* 0x000000010a00788c */ /* 0x000fe2000bf05270 */
[----:B------:R-:W-:-:S02]  /*1580*/  UMOV UR6, UR7 ;  /* 0x0000000700067c82 */ /* 0x000fc40008000000 */
[----:B------:R-:W-:Y:S01]  /*1590*/  UMOV UR4, UR5 ;  /* 0x0000000500047c82 */ /* 0x000fe20008000000 */
[----:B------:R-:W-:Y:S02]  /*15a0*/  USHF.R.U32.HI UR6, URZ, UR9, UR6 ;  /* 0x00000009ff067299 */ /* 0x000fe40008011606 */
[----:B---3--:R-:W-:Y:S02]  /*15b0*/  USHF.R.U32.HI UR4, URZ, UR13, UR4 ;  /* 0x0000000dff047299 */ /* 0x008fe40008011604 */
[----:B------:R-:W-:Y:S02]  /*15c0*/  USEL UR5, UR46, UR6, !UP1 ;  /* 0x000000062e057287 */ /* 0x000fe4000c800000 */
[----:B------:R-:W-:-:S04]  /*15d0*/  USEL UR4, UR47, UR4, !UP0 ;  /* 0x000000042f047287 */ /* 0x000fc8000c000000 */
[----:B------:R-:W-:Y:S02]  /*15e0*/  UIADD3 UR6, UPT, UPT, UR5, -UR4, URZ ;  /* 0x8000000405067290 */ /* 0x000fe4000fffe0ff */
[----:B------:R-:W-:Y:S02]  /*15f0*/  UIADD3 UR4, UPT, UPT, -UR5, UR4, URZ ;  /* 0x0000000405047290 */ /* 0x000fe4000fffe1ff */
[----:B------:R-:W-:Y:S02]  /*1600*/  UIMAD UR47, UR6, UR10, UR47 ;  /* 0x0000000a062f72a4 */ /* 0x000fe4000f8e022f */
[----:B------:R-:W-:-:S12]  /*1610*/  UIMAD UR46, UR4, UR12, UR46 ;  /* 0x0000000c042e72a4 */ /* 0x000fd8000f8e022e */
.L_x_17:
[----:B------:R-:W-:Y:S01]  /*1620*/  BAR.SYNC.DEFER_BLOCKING 0x0 ;  /* 0x0000000000007b1d */ /* 0x000fe20000010000 */
[----:B------:R-:W-:Y:S01]  /*1630*/  UISETP.NE.AND UP0, UPT, UR18, 0x2, UPT ;  /* 0x000000021200788c */ /* 0x000fe2000bf05270 */
[----:B------:R-:W-:Y:S02]  /*1640*/  ISETP.NE.OR P3, PT, R3, 0x2, !P3 ;  /* 0x000000020300780c */ /* 0x000fe40005f65670 */
[----:B------:R-:W-:Y:S02]  /*1650*/  LOP3.LUT R0, R238, 0x1f, RZ, 0xc0, !PT ;  /* 0x0000001fee007812 */ /* 0x000fe400078ec0ff */
[----:B------:R-:W1:Y:S04]  /*1660*/  LDCU UR21, c[0x0][0xb24] ;  /* 0x00016480ff1577ac */ /* 0x000e680008000800 */
[----:B------:R-:W-:Y:S05]  /*1670*/  BRA.U UP0, `(.L_x_18) ;  /* 0x0000001900807547 */ /* 0x000fea000b800000 */
[----:B------:R-:W2:Y:S01]  /*1680*/  LDCU UR6, c[0x0][0x38c] ;  /* 0x00007180ff0677ac */ /* 0x000ea20008000800 */
[----:B------:R-:W-:Y:S01]  /*1690*/  PLOP3.LUT P1, PT, PT, PT, UP3, 0x80, 0x8 ;  /* 0x000000000008781c */ /* 0x000fe20003f2f038 */
[----:B------:R-:W-:Y:S01]  /*16a0*/  IMAD.MOV.U32 R12, RZ, RZ, 0x1 ;  /* 0x00000001ff0c7424 */ /* 0x000fe200078e00ff */
[----:B------:R-:W-:Y:S02]  /*16b0*/  ISETP.EQ.OR P2, PT, R0, RZ, P3 ;  /* 0x000000ff0000720c */ /* 0x000fe40001f42670 */
[----:B------:R-:W-:Y:S02]  /*16c0*/  CS2R R10, SRZ ;  /* 0x00000000000a7805 */ /* 0x000fe4000001ff00 */
[----:B------:R-:W-:Y:S01]  /*16d0*/  PLOP3.LUT P1, PT, P1, PT, PT, 0x8, 0x80 ;  /* 0x000000000080781c */ /* 0x000fe20000f2e170 */
[----:B------:R-:W-:Y:S01]  /*16e0*/  IMAD.MOV.U32 R9, RZ, RZ, RZ ;  /* 0x000000ffff097224 */ /* 0x000fe200078e00ff */
[----:B------:R-:W3:Y:S01]  /*16f0*/  LDCU UR40, c[0x0][0x370] ;  /* 0x00006e00ff2877ac */ /* 0x000ee20008000800 */
[----:B------:R-:W-:Y:S01]  /*1700*/  IMAD.MOV.U32 R8, RZ, RZ, 0x1 ;  /* 0x00000001ff087424 */ /* 0x000fe200078e00ff */
[----:B------:R-:W4:Y:S01]  /*1710*/  LDCU.64 UR28, c[0x0][0x348] ;  /* 0x00006900ff1c77ac */ /* 0x000f220008000a00 */
[----:B------:R-:W1:Y:S01]  /*1720*/  LDCU UR39, c[0x0][0x374] ;  /* 0x00006e80ff2777ac */ /* 0x000e620008000800 */
[----:B--2---:R-:W-:-:S02]  /*1730*/  UIADD3 UR5, UPT, UPT, UR6, 0xf, URZ ;  /* 0x0000000f06057890 */ /* 0x004fc4000fffe0ff */
[----:B------:R-:W-:Y:S02]  /*1740*/  UIADD3 UR44, UPT, UPT, UR6, 0x1e, URZ ;  /* 0x0000001e062c7890 */ /* 0x000fe4000fffe0ff */
[----:B------:R-:W-:-:S04]  /*1750*/  USHF.R.S32.HI UR4, URZ, 0x1f, UR5 ;  /* 0x0000001fff047899 */ /* 0x000fc80008011405 */
[----:B------:R-:W-:Y:S02]  /*1760*/  ULEA.HI UR4, UR4, UR5, URZ, 0x4 ;  /* 0x0000000504047291 */ /* 0x000fe4000f8f20ff */
[----:B------:R-:W-:Y:S02]  /*1770*/  UIADD3 UR5, UPT, UPT, UR6, -0x1, URZ ;  /* 0xffffffff06057890 */ /* 0x000fe4000fffe0ff */
[----:B------:R-:W-:Y:S02]  /*1780*/  USHF.R.S32.HI UR42, URZ, 0x4, UR4 ;  /* 0x00000004ff2a7899 */ /* 0x000fe40008011404 */
[----:B------:R-:W-:Y:S02]  /*1790*/  UISETP.GE.U32.AND UP1, UPT, UR5, -0x1f, UPT ;  /* 0xffffffe10500788c */ /* 0x000fe4000bf26070 */
[----:B------:R-:W-:Y:S01]  /*17a0*/  UISETP.LT.U32.AND UP0, UPT, UR42, 0x12, UPT ;  /* 0x000000122a00788c */ /* 0x000fe2000bf01070 */
[----:B------:R-:W-:-:S03]  /*17b0*/  UMOV UR6, URZ ;  /* 0x000000ff00067c82 */ /* 0x000fc60008000000 */
[----:B------:R-:W-:-:S04]  /*17c0*/  USEL UR41, UR42, 0x12, UP0 ;  /* 0x000000122a297887 */ /* 0x000fc80008000000 */
[----:B------:R-:W-:Y:S02]  /*17d0*/  UIADD3 UR14, UPT, UPT, UR41, -0x1, URZ ;  /* 0xffffffff290e7890 */ /* 0x000fe4000fffe0ff */
[----:B------:R-:W-:Y:S02]  /*17e0*/  @UP1 UIADD3 UR14, UPT, UPT, UR41, URZ, URZ ;  /* 0x000000ff290e1290 */ /* 0x000fe4000fffe0ff */
[----:B------:R-:W-:Y:S02]  /*17f0*/  UIADD3 UR43, UPT, UPT, UR42, -UR41, URZ ;  /* 0x800000292a2b7290 */ /* 0x000fe4000fffe0ff */
[----:B-1-34-:R-:W-:-:S12]  /*1800*/  UIADD3 UR14, UPT, UPT, UR14, 0x1, URZ ;  /* 0x000000010e0e7890 */ /* 0x01afd8000fffe0ff */
.L_x_36:
[----:B------:R-:W-:Y:S01]  /*1810*/  UISETP.NE.AND UP0, UPT, UR15, URZ, UPT ;  /* 0x000000ff0f00728c */ /* 0x000fe2000bf05270 */
[----:B------:R-:W1:Y:S08]  /*1820*/  S2UR UR15, SR_CgaCtaId ;  /* 0x00000000000f79c3 */ /* 0x000e700000008800 */
[----:B------:R-:W-:Y:S05]  /*1830*/  BRA.U UP0, `(.L_x_19) ;  /* 0x0000000100347547 */ /* 0x000fea000b800000 */
[----:B------:R-:W2:Y:S01]  /*1840*/  S2R R0, SR_CgaCtaId ;  /* 0x0000000000007919 */ /* 0x000ea20000008800 */
[----:B------:R-:W-:-:S04]  /*1850*/  MOV R2, 0x400 ;  /* 0x0000040000027802 */ /* 0x000fc80000000f00 */
[----:B--2---:R-:W-:Y:S02]  /*1860*/  LEA R0, R0, R2, 0x18 ;  /* 0x0000000200007211 */ /* 0x004fe400078ec0ff */
[----:B------:R-:W-:-:S03]  /*1870*/  SHF.L.U32 R2, R8, 0x1f, RZ ;  /* 0x0000001f08027819 */ /* 0x000fc600000006ff */
[----:B------:R-:W-:-:S04]  /*1880*/  IMAD R0, R9, 0x8, R0 ;  /* 0x0000000809007824 */ /* 0x000fc800078e0200 */
[----:B------:R-:W2:Y:S02]  /*1890*/  SYNCS.PHASECHK.TRANS64.TRYWAIT P0, [R0+URZ+0x1c0], R2 ;  /* 0x0001c002000075a7 */ /* 0x000ea400080011ff */
[----:B--2---:R-:W-:Y:S05]  /*18a0*/  @!P0 BRA `(.L_x_20) ;  /* 0x0000007c001c8947 */ /* 0x004fea0003800000 */
.L_x_123:
[----:B------:R-:W-:Y:S01]  /*18b0*/  VIADD R9, R9, 0x1 ;  /* 0x0000000109097836 */ /* 0x000fe20000000000 */
[----:B------:R2:W-:Y:S04]  /*18c0*/  SYNCS.ARRIVE.TRANS64.A1T0 RZ, [R0+URZ+0x1b0], RZ ;  /* 0x0001b0ff00ff79a7 */ /* 0x0005e800081000ff */
[----:B------:R-:W-:-:S04]  /*18d0*/  ISETP.NE.AND P0, PT, R9, 0x2, PT ;  /* 0x000000020900780c */ /* 0x000fc80003f05270 */
[----:B------:R-:W-:Y:S02]  /*18e0*/  SEL R9, R9, RZ, P0 ;  /* 0x000000ff09097207 */ /* 0x000fe40000000000 */
[----:B--2---:R-:W-:-:S04]  /*18f0*/  SEL R0, RZ, 0x1, P0 ;  /* 0x00000001ff007807 */ /* 0x004fc80000000000 */
[----:B------:R-:W-:-:S07]  /*1900*/  LOP3.LUT R8, R8, R0, RZ, 0x3c, !PT ;  /* 0x0000000008087212 */ /* 0x000fce00078e3cff */
.L_x_19:
[----:B------:R-:W-:Y:S01]  /*1910*/  UMOV UR4, 0x400 ;  /* 0x0000040000047882 */ /* 0x000fe20000000000 */
[----:B------:R-:W-:Y:S01]  /*1920*/  SHF.L.U32 R0, R12, 0x1f, RZ ;  /* 0x0000001f0c007819 */ /* 0x000fe200000006ff */
[----:B-1----:R-:W-:Y:S02]  /*1930*/  ULEA UR4, UR15, UR4, 0x18 ;  /* 0x000000040f047291 */ /* 0x002fe4000f8ec0ff */
[----:B------:R-:W-:Y:S02]  /*1940*/  UISETP.GE.U32.AND UP0, UPT, UR44, 0x1f, UPT ;  /* 0x0000001f2c00788c */ /* 0x000fe4000bf06070 */
[----:B------:R-:W-:Y:S02]  /*1950*/  ULEA UR5, UR6, UR4, 0x3 ;  /* 0x0000000406057291 */ /* 0x000fe4000f8e18ff */
[----:B------:R-:W-:Y:S02]  /*1960*/  USHF.L.U32 UR35, UR46, 0x6, URZ ;  /* 0x000000062e237899 */ /* 0x000fe400080006ff */
[----:B------:R-:W-:Y:S01]  /*1970*/  UIMAD UR11, UR47, 0xe0, URZ ;  /* 0x000000e02f0b78a4 */ /* 0x000fe2000f8e02ff */
[----:B------:R-:W-:-:S04]  /*1980*/  UMOV UR13, URZ ;  /* 0x000000ff000d7c82 */ /* 0x000fc80008000000 */
[----:B------:R1:W2:Y:S01]  /*1990*/  SYNCS.PHASECHK.TRANS64.TRYWAIT P0, [UR5+0x90], R0 ;  /* 0x00009000ff0075a7 */ /* 0x0002a20008001105 */
[----:B------:R-:W-:Y:S06]  /*19a0*/  BRA.U !UP0, `(.L_x_21) ;  /* 0x0000000108a87547 */ /* 0x000fec000b800000 */
[----:B------:R-:W-:Y:S01]  /*19b0*/  UMOV UR7, URZ ;  /* 0x000000ff00077c82 */ /* 0x000fe20008000000 */
[----:B------:R-:W-:-:S05]  /*19c0*/  UMOV UR5, UR6 ;  /* 0x0000000600057c82 */ /* 0x000fca0008000000 */
.L_x_26:
[----:B--2---:R-:W-:Y:S01]  /*19d0*/  @!P3 MOV R2, 0x2400 ;  /* 0x000024000002b802 */ /* 0x004fe20000000f00 */
[----:B---3--:R-:W-:Y:S01]  /*19e0*/  ULEA UR33, UR5, UR4, 0x3 ;  /* 0x0000000405217291 */ /* 0x008fe2000f8e18ff */
[----:B--2-4-:R-:W-:Y:S11]  /*19f0*/  @P0 BRA `(.L_x_22) ;  /* 0x00000000000c0947 */ /* 0x014ff60003800000 */
[----:B------:R-:W-:Y:S04]  /*1a00*/  SHF.L.U32 R3, R12, 0x1f, RZ ;  /* 0x0000001f0c037819 */ /* 0x000fe800000006ff */
[----:B------:R-:W2:Y:S02]  /*1a10*/  SYNCS.PHASECHK.TRANS64.TRYWAIT P0, [UR33+0x90], R3 ;  /* 0x00009003ff0075a7 */ /* 0x000ea40008001121 */
[----:B--2---:R-:W-:Y:S05]  /*1a20*/  @!P0 BRA `(.L_x_23) ;  /* 0x0000007800d08947 */ /* 0x004fea0003800000 */
.L_x_22:
[----:B------:R2:W-:Y:S01]  /*1a30*/  @!P3 SYNCS.ARRIVE.TRANS64 RZ, [UR33], R2 ;  /* 0x00000002ffffb9a7 */ /* 0x0005e20008000021 */
[----:B------:R-:W-:Y:S04]  /*1a40*/  BSSY.RECONVERGENT B0, `(.L_x_24) ;  /* 0x0000003000007945 */ /* 0x000fe80003800200 */
[----:B------:R-:W-:Y:S05]  /*1a50*/  @P2 BRA `(.L_x_25) ;  /* 0x0000000000042947 */ /* 0x000fea0003800000 */
[----:B------:R-:W-:Y:S05]  /*1a60*/  BPT.TRAP 0x1 ;  /* 0x000000040000795c */ /* 0x000fea0000300000 */
.L_x_25:
[----:B------:R-:W-:Y:S05]  /*1a70*/  BSYNC.RECONVERGENT B0 ;  /* 0x0000000000007941 */ /* 0x000fea0003800200 */
.L_x_24:
[----:B------:R-:W-:Y:S02]  /*1a80*/  UIADD3 UR6, UPT, UPT, UR5, 0x1, URZ ;  /* 0x0000000105067890 */ /* 0x000fe4000fffe0ff */
[----:B------:R-:W-:Y:S02]  /*1a90*/  UIADD3 UR18, UP1, UPT, UR28, 0x80, URZ ;  /* 0x000000801c127890 */ /* 0x000fe4000ff3e0ff */
[----:B------:R-:W-:Y:S02]  /*1aa0*/  UISETP.NE.AND UP0, UPT, UR6, 0x12, UPT ;  /* 0x000000120600788c */ /* 0x000fe4000bf05270 */
[----:B------:R-:W-:Y:S02]  /*1ab0*/  ULEA UR32, UR5, UR4, 0xb ;  /* 0x0000000405207291 */ /* 0x000fe4000f8e58ff */
[----:B------:R-:W-:Y:S02]  /*1ac0*/  USEL UR9, URZ, 0x1, UP0 ;  /* 0x00000001ff097887 */ /* 0x000fe40008000000 */
[----:B------:R-:W-:Y:S02]  /*1ad0*/  USEL UR6, UR6, URZ, UP0 ;  /* 0x000000ff06067287 */ /* 0x000fe40008000000 */
[----:B------:R-:W-:Y:S02]  /*1ae0*/  USHF.L.U32 UR34, UR7, 0x4, URZ ;  /* 0x0000000407227899 */ /* 0x000fe400080006ff */
[----:B------:R-:W-:Y:S01]  /*1af0*/  ULEA UR8, UR6, UR4, 0x3 ;  /* 0x0000000406087291 */ /* 0x000fe2000f8e18ff */
[----:B------:R-:W-:Y:S01]  /*1b00*/  LOP3.LUT R12, R12, UR9, RZ, 0x3c, !PT ;  /* 0x000000090c0c7c12 */ /* 0x000fe2000f8e3cff */
[----:B------:R-:W-:Y:S02]  /*1b10*/  UIADD3.X UR19, UPT, UPT, URZ, UR29, URZ, UP1, !UPT ;  /* 0x0000001dff137290 */ /* 0x000fe40008ffe4ff */
[----:B------:R-:W-:Y:S01]  /*1b20*/  UIADD3 UR32, UPT, UPT, UR32, 0xe600, URZ ;  /* 0x0000e60020207890 */ /* 0x000fe2000fffe0ff */
[----:B-1----:R-:W-:Y:S01]  /*1b30*/  SHF.L.U32 R0, R12, 0x1f, RZ ;  /* 0x0000001f0c007819 */ /* 0x002fe200000006ff */
[----:B------:R-:W-:Y:S02]  /*1b40*/  UIADD3 UR16, UP0, UPT, UR28, 0x180, URZ ;  /* 0x000001801c107890 */ /* 0x000fe4000ff1e0ff */
[----:B------:R-:W-:Y:S01]  /*1b50*/  UIADD3 UR7, UPT, UPT, UR7, 0x1, URZ ;  /* 0x0000000107077890 */ /* 0x000fe2000fffe0ff */
[----:B------:R3:W4:Y:S01]  /*1b60*/  SYNCS.PHASECHK.TRANS64.TRYWAIT P0, [UR8+0x90], R0 ;  /* 0x00009000ff0075a7 */ /* 0x0007220008001108 */
[----:B------:R-:W-:Y:S01]  /*1b70*/  UIMAD UR8, UR5, 0x1c00, UR4 ;  /* 0x00001c00050878a4 */ /* 0x000fe2000f8e0204 */
[----:B------:R-:W-:Y:S01]  /*1b80*/  UMOV UR22, 0x0 ;  /* 0x0000000000167882 */ /* 0x000fe20000000000 */
[----:B------:R-:W-:Y:S02]  /*1b90*/  UMOV UR23, 0x10000000 ;  /* 0x1000000000177882 */ /* 0x000fe40000000000 */
[----:B------:R-:W-:Y:S01]  /*1ba0*/  UIADD3 UR8, UPT, UPT, UR8, 0x17600, URZ ;  /* 0x0001760008087890 */ /* 0x000fe2000fffe0ff */
[----:B------:R3:W-:Y:S01]  /*1bb0*/  UTMALDG.3D [UR32], [UR18], desc[UR22] ;  /* 0x00001620120075b4 */ /* 0x0007e20008011000 */
[----:B------:R-:W-:Y:S01]  /*1bc0*/  UIADD3.X UR17, UPT, UPT, URZ, UR29, URZ, UP0, !UPT ;  /* 0x0000001dff117290 */ /* 0x000fe200087fe4ff */
[----:B------:R-:W-:Y:S01]  /*1bd0*/  UMOV UR12, UR36 ;  /* 0x00000024000c7c82 */ /* 0x000fe20008000000 */
[----:B------:R-:W-:Y:S01]  /*1be0*/  UMOV UR9, UR33 ;  /* 0x0000002100097c82 */ /* 0x000fe20008000000 */
[----:B------:R-:W-:Y:S01]  /*1bf0*/  UMOV UR10, UR34 ;  /* 0x00000022000a7c82 */ /* 0x000fe20008000000 */
[----:B------:R-:W-:Y:S01]  /*1c00*/  UISETP.NE.AND UP0, UPT, UR7, UR14, UPT ;  /* 0x0000000e0700728c */ /* 0x000fe2000bf05270 */
[----:B------:R-:W-:Y:S01]  /*1c10*/  UMOV UR13, UR14 ;  /* 0x0000000e000d7c82 */ /* 0x000fe20008000000 */
[----:B------:R-:W-:Y:S03]  /*1c20*/  UMOV UR5, UR6 ;  /* 0x0000000600057c82 */ /* 0x000fe60008000000 */
[----:B------:R3:W-:Y:S04]  /*1c30*/  UTMALDG.3D [UR8], [UR16], desc[UR22] ;  /* 0x00001608100075b4 */ /* 0x0007e80008011000 */
[----:B------:R-:W-:Y:S05]  /*1c40*/  BRA.U UP0, `(.L_x_26) ;  /* 0xfffffffd00607547 */ /* 0x000fea000b83ffff */
.L_x_21:
[----:B------:R-:W-:Y:S01]  /*1c50*/  ULEA UR5, UR6, UR4, 0x3 ;  /* 0x0000000406057291 */ /* 0x000fe2000f8e18ff */
[----:B-1-3--:R-:W-:Y:S01]  /*1c60*/  SHF.L.U32 R0, R12, 0x1f, RZ ;  /* 0x0000001f0c007819 */ /* 0x00afe200000006ff */
[----:B------:R-:W-:Y:S01]  /*1c70*/  @!P1 SYNCS.ARRIVE.TRANS64.A1T0 RZ, [UR4+0x148], RZ ;  /* 0x000148ffffff99a7 */ /* 0x000fe20008100004 */
[----:B------:R-:W-:-:S06]  /*1c80*/  UISETP.GT.AND UP0, UPT, UR42, UR41, UPT ;  /* 0x000000292a00728c */ /* 0x000fcc000bf04270 */
[----:B--2-4-:R1:W2:Y:S03]  /*1c90*/  SYNCS.PHASECHK.TRANS64.TRYWAIT P0, [UR5+0x90], R0 ;  /* 0x00009000ff0075a7 */ /* 0x0142a60008001105 */
[----:B------:R-:W-:Y:S05]  /*1ca0*/  BRA.U !UP0, `(.L_x_27) ;  /* 0x0000000108ac7547 */ /* 0x000fea000b800000 */
[----:B------:R-:W-:Y:S01]  /*1cb0*/  UIADD3 UR26, UPT, UPT, UR43, UR13, URZ ;  /* 0x0000000d2b1a7290 */ /* 0x000fe2000fffe0ff */
[----:B------:R-:W-:-:S11]  /*1cc0*/  UMOV UR5, UR6 ;  /* 0x0000000600057c82 */ /* 0x000fd60008000000 */
.L_x_32:
[----:B--2---:R-:W-:Y:S01]  /*1cd0*/  @!P3 MOV R2, 0x2400 ;  /* 0x000024000002b802 */ /* 0x004fe20000000f00 */
[----:B---3--:R-:W-:Y:S01]  /*1ce0*/  ULEA UR17, UR5, UR4, 0x3 ;  /* 0x0000000405117291 */ /* 0x008fe2000f8e18ff */
[----:B--2-4-:R-:W-:Y:S11]  /*1cf0*/  @P0 BRA `(.L_x_28) ;  /* 0x00000000000c0947 */ /* 0x014ff60003800000 */
[----:B------:R-:W-:Y:S04]  /*1d00*/  SHF.L.U32 R3, R12, 0x1f, RZ ;  /* 0x0000001f0c037819 */ /* 0x000fe800000006ff */
[----:B------:R-:W2:Y:S02]  /*1d10*/  SYNCS.PHASECHK.TRANS64.TRYWAIT P0, [UR17+0x90], R3 ;  /* 0x00009003ff0075a7 */ /* 0x000ea40008001111 */
[----:B--2---:R-:W-:Y:S05]  /*1d20*/  @!P0 BRA `(.L_x_29) ;  /* 0x0000007800288947 */ /* 0x004fea0003800000 */
.L_x_28:
[----:B------:R2:W-:Y:S01]  /*1d30*/  @!P3 SYNCS.ARRIVE.TRANS64 RZ, [UR17], R2 ;  /* 0x00000002ffffb9a7 */ /* 0x0005e20008000011 */
[----:B------:R-:W-:Y:S04]  /*1d40*/  BSSY.RECONVERGENT B0, `(.L_x_30) ;  /* 0x0000003000007945 */ /* 0x000fe80003800200 */
[----:B------:R-:W-:Y:S05]  /*1d50*/  @P2 BRA `(.L_x_31) ;  /* 0x0000000000042947 */ /* 0x000fea0003800000 */
[----:B------:R-:W-:Y:S05]  /*1d60*/  BPT.TRAP 0x1 ;  /* 0x000000040000795c */ /* 0x000fea0000300000 */
.L_x_31:
[----:B------:R-:W-:Y:S05]  /*1d70*/  BSYNC.RECONVERGENT B0 ;  /* 0x0000000000007941 */ /* 0x000fea0003800200 */
.L_x_30:
[----:B------:R-:W-:Y:S02]  /*1d80*/  UIADD3 UR6, UPT, UPT, UR5, 0x1, URZ ;  /* 0x0000000105067890 */ /* 0x000fe4000fffe0ff */
[----:B------:R-:W-:Y:S02]  /*1d90*/  ULEA UR16, UR5, UR4, 0xb ;  /* 0x0000000405107291 */ /* 0x000fe4000f8e58ff */
[----:B------:R-:W-:Y:S02]  /*1da0*/  UISETP.NE.AND UP0, UPT, UR6, 0x12, UPT ;  /* 0x000000120600788c */ /* 0x000fe4000bf05270 */
[----:B------:R-:W-:Y:S02]  /*1db0*/  UIADD3 UR24, UP1, UPT, UR28, 0x80, URZ ;  /* 0x000000801c187890 */ /* 0x000fe4000ff3e0ff */
[----:B------:R-:W-:Y:S02]  /*1dc0*/  USEL UR8, URZ, 0x1, UP0 ;  /* 0x00000001ff087887 */ /* 0x000fe40008000000 */
[----:B------:R-:W-:Y:S02]  /*1dd0*/  USEL UR6, UR6, URZ, UP0 ;  /* 0x000000ff06067287 */ /* 0x000fe40008000000 */
[----:B------:R-:W-:Y:S02]  /*1de0*/  USHF.L.U32 UR18, UR13, 0x4, URZ ;  /* 0x000000040d127899 */ /* 0x000fe400080006ff */
[----:B------:R-:W-:Y:S01]  /*1df0*/  ULEA UR7, UR6, UR4, 0x3 ;  /* 0x0000000406077291 */ /* 0x000fe2000f8e18ff */
[----:B------:R-:W-:Y:S01]  /*1e00*/  LOP3.LUT R12, R12, UR8, RZ, 0x3c, !PT ;  /* 0x000000080c0c7c12 */ /* 0x000fe2000f8e3cff */
[----:B------:R-:W-:Y:S02]  /*1e10*/  UIADD3 UR16, UPT, UPT, UR16, 0xe600, URZ ;  /* 0x0000e60010107890 */ /* 0x000fe4000fffe0ff */
[----:B------:R-:W-:Y:S01]  /*1e20*/  UIADD3.X UR25, UPT, UPT, URZ, UR29, URZ, UP1, !UPT ;  /* 0x0000001dff197290 */ /* 0x000fe20008ffe4ff */
[----:B-1----:R-:W-:Y:S01]  /*1e30*/  SHF.L.U32 R0, R12, 0x1f, RZ ;  /* 0x0000001f0c007819 */ /* 0x002fe200000006ff */
[----:B------:R-:W-:Y:S02]  /*1e40*/  UIMAD UR8, UR5, 0x1c00, UR4 ;  /* 0x00001c00050878a4 */ /* 0x000fe4000f8e0204 */
[----:B------:R-:W-:Y:S01]  /*1e50*/  UIADD3 UR22, UP0, UPT, UR28, 0x180, URZ ;  /* 0x000001801c167890 */ /* 0x000fe2000ff1e0ff */
[----:B------:R3:W4:Y:S01]  /*1e60*/  SYNCS.PHASECHK.TRANS64.TRYWAIT P0, [UR7+0x90], R0 ;  /* 0x00009000ff0075a7 */ /* 0x0007220008001107 */
[----:B------:R-:W-:Y:S01]  /*1e70*/  UIADD3 UR8, UPT, UPT, UR8, 0x17600, URZ ;  /* 0x0001760008087890 */ /* 0x000fe2000fffe0ff */
[----:B------:R-:W-:Y:S01]  /*1e80*/  UMOV UR30, 0x0 ;  /* 0x00000000001e7882 */ /* 0x000fe20000000000 */
[----:B------:R-:W-:Y:S01]  /*1e90*/  UMOV UR31, 0x10000000 ;  /* 0x10000000001f7882 */ /* 0x000fe20000000000 */
[----:B------:R-:W-:Y:S01]  /*1ea0*/  UMOV UR19, UR35 ;  /* 0x0000002300137c82 */ /* 0x000fe20008000000 */
[----:B------:R-:W-:Y:S01]  /*1eb0*/  UMOV UR20, UR36 ;  /* 0x0000002400147c82 */ /* 0x000fe20008000000 */
[----:B------:R-:W-:Y:S01]  /*1ec0*/  UIADD3.X UR23, UPT, UPT, URZ, UR29, URZ, UP0, !UPT ;  /* 0x0000001dff177290 */ /* 0x000fe200087fe4ff */
[----:B------:R3:W-:Y:S01]  /*1ed0*/  UTMALDG.3D [UR16], [UR24], desc[UR30] ;  /* 0x00001e10180075b4 */ /* 0x0007e20008011000 */
[----:B------:R-:W-:Y:S01]  /*1ee0*/  UIADD3 UR13, UPT, UPT, UR13, 0x1, URZ ;  /* 0x000000010d0d7890 */ /* 0x000fe2000fffe0ff */
[----:B------:R-:W-:Y:S01]  /*1ef0*/  UMOV UR12, UR36 ;  /* 0x00000024000c7c82 */ /* 0x000fe20008000000 */
[----:B------:R-:W-:Y:S01]  /*1f00*/  UMOV UR9, UR17 ;  /* 0x0000001100097c82 */ /* 0x000fe20008000000 */
[----:B------:R-:W-:Y:S01]  /*1f10*/  UMOV UR10, UR18 ;  /* 0x00000012000a7c82 */ /* 0x000fe20008000000 */
[----:B------:R-:W-:Y:S03]  /*1f20*/  UISETP.NE.AND UP0, UPT, UR13, UR26, UPT ;  /* 0x0000001a0d00728c */ /* 0x000fe6000bf05270 */
[----:B------:R3:W-:Y:S01]  /*1f30*/  UTMALDG.3D [UR8], [UR22], desc[UR30] ;  /* 0x00001e08160075b4 */ /* 0x0007e20008011000 */
[----:B------:R-:W-:Y:S05]  /*1f40*/  UMOV UR5, UR6 ;  /* 0x0000000600057c82 */ /* 0x000fea0008000000 */
[----:B------:R-:W-:Y:S05]  /*1f50*/  BRA.U UP0, `(.L_x_32) ;  /* 0xfffffffd005c7547 */ /* 0x000fea000b83ffff */
.L_x_27:
[C---:B------:R-:W-:Y:S01]  /*1f60*/  LEA R3, R11.reuse, UR4, 0x3 ;  /* 0x000000040b037c11 */ /* 0x040fe2000f8e18ff */
[----:B------:R-:W-:Y:S01]  /*1f70*/  NOP ;  /* 0x0000000000007918 */ /* 0x000fe20000000000 */
[----:B-1-3--:R-:W-:Y:S02]  /*1f80*/  SHF.L.U32 R0, R10, 0x1f, RZ ;  /* 0x0000001f0a007819 */ /* 0x00afe400000006ff */
[----:B------:R-:W-:Y:S02]  /*1f90*/  LEA R4, R11, UR4, 0x4 ;  /* 0x000000040b047c11 */ /* 0x000fe4000f8e20ff */
[----:B--2-4-:R-:W1:Y:S02]  /*1fa0*/  SYNCS.PHASECHK.TRANS64.TRYWAIT P0, [R3+URZ+0x150], R0 ;  /* 0x00015000030075a7 */ /* 0x014e6400080011ff */
[----:B-1----:R-:W-:Y:S05]  /*1fb0*/  @!P0 BRA `(.L_x_33) ;  /* 0x00000074009c8947 */ /* 0x002fea0003800000 */
.L_x_126:
[----:B------:R-:W2:Y:S01]  /*1fc0*/  LDS.128 R4, [R4+0x1e0] ;  /* 0x0001e00004047984 */ /* 0x000ea20000000c00 */
[----:B------:R-:W-:Y:S01]  /*1fd0*/  UISETP.GE.AND UP0, UPT, UR21, 0x1, UPT ;  /* 0x000000011500788c */ /* 0x000fe2000bf06270 */
[----:B------:R-:W-:Y:S01]  /*1fe0*/  @!PT LDS RZ, [RZ] ;  /* 0x00000000fffff984 */ /* 0x000fe20000000800 */
[----:B------:R-:W-:Y:S01]  /*1ff0*/  @!PT LDS RZ, [RZ] ;  /* 0x00000000fffff984 */ /* 0x000fe20000000800 */
[----:B------:R-:W-:Y:S01]  /*2000*/  @!PT LDS RZ, [RZ] ;  /* 0x00000000fffff984 */ /* 0x000fe20000000800 */
[----:B------:R-:W-:Y:S01]  /*2010*/  @!PT LDS RZ, [RZ] ;  /* 0x00000000fffff984 */ /* 0x000fe20000000800 */
[----:B------:R3:W-:Y:S06]  /*2020*/  MEMBAR.ALL.CTA ;  /* 0x0000000000007992 */ /* 0x0007ec0000008000 */
[----:B---3--:R-:W3:Y:S01]  /*2030*/  FENCE.VIEW.ASYNC.S ;  /* 0x00000000000073c6 */ /* 0x008ee20000000000 */
[----:B--2---:R-:W-:-:S13]  /*2040*/  LOP3.LUT P0, RZ, R6, 0x1, RZ, 0xc0, !PT ;  /* 0x0000000106ff7812 */ /* 0x004fda000780c0ff */
[----:B---3--:R-:W-:Y:S01]  /*2050*/  VOTEU.ANY UP1, P0 ;  /* 0x0000000000ff7886 */ /* 0x008fe20000020100 */
[----:B------:R-:W-:-:S13]  /*2060*/  PLOP3.LUT P0, PT, PT, PT, UP1, 0x80, 0x8 ;  /* 0x000000000008781c */ /* 0x000fda0003f0f018 */
[----:B-1----:R-:W-:Y:S02]  /*2070*/  @P0 LOP3.LUT R0, R5, 0xffff, RZ, 0xc0, !PT ;  /* 0x0000ffff05000812 */ /* 0x002fe400078ec0ff */
[----:B------:R-:W-:Y:S02]  /*2080*/  @P0 MOV R2, R4 ;  /* 0x0000000400020202 */ /* 0x000fe40000000f00 */
[----:B------:R-:W-:Y:S01]  /*2090*/  @P0 R2UR UR7, R0 ;  /* 0x00000000000702ca */ /* 0x000fe200000e0000 */
[----:B------:R-:W-:Y:S01]  /*20a0*/  VIADD R0, R3, 0x160 ;  /* 0x0000016003007836 */ /* 0x000fe20000000000 */
[----:B------:R-:W-:Y:S02]  /*20b0*/  @P0 SHF.R.U32.HI R4, RZ, 0x10, R5 ;  /* 0x00000010ff040819 */ /* 0x000fe40000011605 */
[----:B------:R-:W-:Y:S02]  /*20c0*/  @P0 R2UR UR8, R2 ;  /* 0x00000000020802ca */ /* 0x000fe400000e0000 */
[----:B------:R-:W-:-:S02]  /*20d0*/  PRMT R0, RZ, 0x654, R0 ;  /* 0x00000654ff007816 */ /* 0x000fc40000000000 */
[----:B------:R-:W-:Y:S02]  /*20e0*/  @P0 R2UR UR5, R4 ;  /* 0x00000000040502ca */ /* 0x000fe400000e0000 */
[----:B------:R1:W-:Y:S03]  /*20f0*/  SYNCS.ARRIVE.TRANS64.RED.A1T0 RZ, [R0+URZ], RZ ;  /* 0x000000ff00ff79a7 */ /* 0x0003e600081004ff */
[----:B------:R-:W-:-:S04]  /*2100*/  @UP1 UMOV UR37, UR7 ;  /* 0x0000000700251c82 */ /* 0x000fc80008000000 */
[----:B------:R-:W-:-:S04]  /*2110*/  @UP1 UMOV UR38, UR8 ;  /* 0x0000000800261c82 */ /* 0x000fc80008000000 */
[----:B------:R-:W-:Y:S01]  /*2120*/  @UP1 UMOV UR36, UR5 ;  /* 0x0000000500241c82 */ /* 0x000fe20008000000 */
[----:B------:R-:W-:Y:S05]  /*2130*/  BRA.U !UP0, `(.L_x_34) ;  /* 0x0000000108d47547 */ /* 0x000fea000b800000 */
[----:B------:R-:W2:Y:S01]  /*2140*/  LDCU.128 UR24, c[0x0][0xb10] ;  /* 0x00016200ff1877ac */ /* 0x000ea20008000c00 */
[----:B------:R-:W3:Y:S01]  /*2150*/  LDCU UR22, c[0x0][0xb20] ;  /* 0x00016400ff1677ac */ /* 0x000ee20008000800 */
[----:B------:R-:W4:Y:S01]  /*2160*/  LDCU UR20, c[0x0][0xb0c] ;  /* 0x00016180ff1477ac */ /* 0x000f220008000800 */
[----:B------:R-:W1:Y:S01]  /*2170*/  LDCU.64 UR10, c[0x0][0xb28] ;  /* 0x00016500ff0a77ac */ /* 0x000e620008000a00 */
[----:B------:R-:W-:Y:S02]  /*2180*/  UISETP.NE.AND UP3, UPT, UR21, 0x1, UPT ;  /* 0x000000011500788c */ /* 0x000fe4000bf65270 */
[----:B--2---:R-:W-:Y:S02]  /*2190*/  UIMAD.WIDE.U32 UR8, UR39, UR27, URZ ;  /* 0x0000001b270872a5 */ /* 0x004fe4000f8e00ff */
[----:B------:R-:W-:Y:S02]  /*21a0*/  UIMAD.WIDE.U32 UR12, UR40, UR24, URZ ;  /* 0x00000018280c72a5 */ /* 0x000fe4000f8e00ff */
[----:B------:R-:W-:-:S02]  /*21b0*/  UISETP.NE.AND UP0, UPT, UR26, 0x1, UPT ;  /* 0x000000011a00788c */ /* 0x000fc4000bf05270 */
[----:B------:R-:W-:Y:S01]  /*21c0*/  UIMAD.WIDE.U32 UR18, UR37, UR27, URZ ;  /* 0x0000001b251272a5 */ /* 0x000fe2000f8e00ff */
[----:B------:R-:W-:Y:S02]  /*21d0*/  UMOV UR8, UR9 ;  /* 0x0000000900087c82 */ /* 0x000fe40008000000 */
[----:B------:R-:W-:Y:S01]  /*21e0*/  UMOV UR5, UR13 ;  /* 0x0000000d00057c82 */ /* 0x000fe20008000000 */
[----:B---3--:R-:W-:Y:S02]  /*21f0*/  USHF.R.U32.HI UR8, URZ, UR22, UR8 ;  /* 0x00000016ff087299 */ /* 0x008fe40008011608 */
[----:B----4-:R-:W-:Y:S02]  /*2200*/  UISETP.NE.AND UP2, UPT, UR20, 0x1, UPT ;  /* 0x000000011400788c */ /* 0x010fe4000bf45270 */
[----:B------:R-:W-:Y:S02]  /*2210*/  USHF.R.U32.HI UR5, URZ, UR25, UR5 ;  /* 0x00000019ff057299 */ /* 0x000fe40008011605 */
[----:B------:R-:W-:-:S02]  /*2220*/  USEL UR7, UR39, UR8, !UP0 ;  /* 0x0000000827077287 */ /* 0x000fc4000c000000 */
[----:B------:R-:W-:Y:S02]  /*2230*/  USEL UR8, UR40, UR5, !UP2 ;  /* 0x0000000528087287 */ /* 0x000fe4000d000000 */
[----:B-1----:R-:W-:Y:S01]  /*2240*/  UIMAD.WIDE.U32 UR12, UR7, UR10, URZ ;  /* 0x0000000a070c72a5 */ /* 0x002fe2000f8e00ff */
[----:B------:R-:W-:Y:S01]  /*2250*/  UMOV UR5, UR19 ;  /* 0x0000001300057c82 */ /* 0x000fe20008000000 */
[----:B------:R-:W-:Y:S02]  /*2260*/  UIMAD.WIDE.U32 UR16, UR38, UR24, URZ ;  /* 0x00000018261072a5 */ /* 0x000fe4000f8e00ff */
[----:B------:R-:W-:-:S03]  /*2270*/  UIMAD.WIDE.U32 UR18, UR8, UR10, URZ ;  /* 0x0000000a081272a5 */ /* 0x000fc6000f8e00ff */
[----:B------:R-:W-:Y:S01]  /*2280*/  UMOV UR12, UR13 ;  /* 0x0000000d000c7c82 */ /* 0x000fe20008000000 */
[----:B------:R-:W-:Y:S02]  /*2290*/  USHF.R.U32.HI UR5, URZ, UR22, UR5 ;  /* 0x00000016ff057299 */ /* 0x000fe40008011605 */
[----:B------:R-:W-:Y:S01]  /*22a0*/  @UP3 USHF.R.U32.HI UR7, URZ, UR11, UR12 ;  /* 0x0000000bff073299 */ /* 0x000fe2000801160c */
[----:B------:R-:W-:Y:S01]  /*22b0*/  UMOV UR16, UR17 ;  /* 0x0000001100107c82 */ /* 0x000fe20008000000 */
[----:B------:R-:W-:Y:S01]  /*22c0*/  UMOV UR18, UR19 ;  /* 0x0000001300127c82 */ /* 0x000fe20008000000 */
[----:B------:R-:W-:Y:S02]  /*22d0*/  USHF.R.U32.HI UR25, URZ, UR25, UR16 ;  /* 0x00000019ff197299 */ /* 0x000fe40008011610 */
[----:B------:R-:W-:Y:S02]  /*22e0*/  USEL UR5, UR37, UR5, !UP0 ;  /* 0x0000000525057287 */ /* 0x000fe4000c000000 */
[----:B------:R-:W-:-:S02]  /*22f0*/  @UP3 USHF.R.U32.HI UR8, URZ, UR11, UR18 ;  /* 0x0000000bff083299 */ /* 0x000fc40008011612 */
[----:B------:R-:W-:Y:S02]  /*2300*/  UIMAD UR9, UR21, UR7, URZ ;  /* 0x00000007150972a4 */ /* 0x000fe4000f8e02ff */
[----:B------:R-:W-:Y:S02]  /*2310*/  USEL UR7, UR38, UR25, !UP2 ;  /* 0x0000001926077287 */ /* 0x000fe4000d000000 */
[----:B------:R-:W-:Y:S02]  /*2320*/  UIMAD UR12, UR21, UR8, URZ ;  /* 0x00000008150c72a4 */ /* 0x000fe4000f8e02ff */
[----:B------:R-:W-:Y:S02]  /*2330*/  UISETP.GE.AND UP0, UPT, UR5, UR9, UPT ;  /* 0x000000090500728c */ /* 0x000fe4000bf06270 */
[----:B------:R-:W-:Y:S02]  /*2340*/  UIMAD.WIDE.U32 UR16, UR5, UR10, URZ ;  /* 0x0000000a051072a5 */ /* 0x000fe4000f8e00ff */
[----:B------:R-:W-:-:S02]  /*2350*/  UISETP.GE.OR UP0, UPT, UR7, UR12, UP0 ;  /* 0x0000000c0700728c */ /* 0x000fc40008706670 */
        /* <DEDUP_REMOVED lines=19> */
.L_x_34:
[----:B------:R-:W2:Y:S02]  /*2490*/  LDCU UR5, c[0x0][0xb30] ;  /* 0x00016600ff0577ac */ /* 0x000ea40008000800 */
[----:B--2---:R-:W-:-:S09]  /*24a0*/  UISETP.NE.AND UP0, UPT, UR5, 0x1, UPT ;  /* 0x000000010500788c */ /* 0x004fd2000bf05270 */
[----:B------:R-:W-:Y:S05]  /*24b0*/  BRA.U UP0, `(.L_x_35) ;  /* 0x0000000100447547 */ /* 0x000fea000b800000 */
[----:B------:R-:W2:Y:S01]  /*24c0*/  LDCU.128 UR16, c[0x0][0xb10] ;  /* 0x00016200ff1077ac */ /* 0x000ea20008000c00 */
[----:B------:R-:W3:Y:S01]  /*24d0*/  LDCU UR12, c[0x0][0xb0c] ;  /* 0x00016180ff0c77ac */ /* 0x000ee20008000800 */
[----:B------:R-:W4:Y:S01]  /*24e0*/  LDCU UR13, c[0x0][0xb20] ;  /* 0x00016400ff0d77ac */ /* 0x000f220008000800 */
[----:B--2---:R-:W-:Y:S02]  /*24f0*/  UIMAD.WIDE.U32 UR10, UR38, UR16, URZ ;  /* 0x00000010260a72a5 */ /* 0x004fe4000f8e00ff */
[----:B------:R-:W-:Y:S02]  /*2500*/  UIMAD.WIDE.U32 UR8, UR37, UR19, URZ ;  /* 0x00000013250872a5 */ /* 0x000fe4000f8e00ff */
[----:B---3--:R-:W-:Y:S02]  /*2510*/  UISETP.NE.AND UP2, UPT, UR12, 0x1, UPT ;  /* 0x000000010c00788c */ /* 0x008fe4000bf45270 */
[----:B------:R-:W-:Y:S01]  /*2520*/  UISETP.NE.AND UP0, UPT, UR18, 0x1, UPT ;  /* 0x000000011200788c */ /* 0x000fe2000bf05270 */
[----:B------:R-:W-:-:S02]  /*2530*/  UMOV UR7, UR11 ;  /* 0x0000000b00077c82 */ /* 0x000fc40008000000 */
[----:B------:R-:W-:Y:S01]  /*2540*/  UMOV UR5, UR9 ;  /* 0x0000000900057c82 */ /* 0x000fe20008000000 */
[----:B------:R-:W-:Y:S02]  /*2550*/  USHF.R.U32.HI UR7, URZ, UR17, UR7 ;  /* 0x00000011ff077299 */ /* 0x000fe40008011607 */
[----:B----4-:R-:W-:Y:S02]  /*2560*/  USHF.R.U32.HI UR5, URZ, UR13, UR5 ;  /* 0x0000000dff057299 */ /* 0x010fe40008011605 */
[----:B------:R-:W-:Y:S02]  /*2570*/  USEL UR7, UR38, UR7, !UP2 ;  /* 0x0000000726077287 */ /* 0x000fe4000d000000 */
[----:B------:R-:W-:-:S04]  /*2580*/  USEL UR5, UR37, UR5, !UP0 ;  /* 0x0000000525057287 */ /* 0x000fc8000c000000 */
[----:B------:R-:W-:Y:S02]  /*2590*/  UIADD3 UR8, UPT, UPT, UR7, -UR5, URZ ;  /* 0x8000000507087290 */ /* 0x000fe4000fffe0ff */
[----:B------:R-:W-:Y:S02]  /*25a0*/  UIADD3 UR5, UPT, UPT, -UR7, UR5, URZ ;  /* 0x0000000507057290 */ /* 0x000fe4000fffe1ff */
[----:B------:R-:W-:Y:S02]  /*25b0*/  UIMAD UR37, UR8, UR18, UR37 ;  /* 0x00000012082572a4 */ /* 0x000fe4000f8e0225 */
[----:B------:R-:W-:-:S12]  /*25c0*/  UIMAD UR38, UR5, UR12, UR38 ;  /* 0x0000000c052672a4 */ /* 0x000fd8000f8e0226 */
.L_x_35:
[----:B------:R-:W-:Y:S01]  /*25d0*/  VIADD R11, R11, 0x1 ;  /* 0x000000010b0b7836 */ /* 0x000fe20000000000 */
[----:B------:R-:W-:Y:S01]  /*25e0*/  PLOP3.LUT P1, PT, PT, PT, PT, 0x80, 0x8 ;  /* 0x000000000008781c */ /* 0x000fe20003f2f070 */
[----:B------:R-:W-:Y:S02]  /*25f0*/  UIADD3 UR46, UPT, UPT, UR38, UR61, URZ ;  /* 0x0000003d262e7290 */ /* 0x000fe4000fffe0ff */
[----:B------:R-:W-:Y:S01]  /*2600*/  UIADD3 UR47, UPT, UPT, UR37, UR60, URZ ;  /* 0x0000003c252f7290 */ /* 0x000fe2000fffe0ff */
[----:B------:R-:W-:-:S04]  /*2610*/  ISETP.NE.AND P0, PT, R11, 0x2, PT ;  /* 0x000000020b00780c */ /* 0x000fc80003f05270 */
[----:B-1----:R-:W-:Y:S02]  /*2620*/  SEL R0, RZ, 0x1, P0 ;  /* 0x00000001ff007807 */ /* 0x002fe40000000000 */
[----:B------:R-:W-:Y:S02]  /*2630*/  SEL R11, R11, RZ, P0 ;  /* 0x000000ff0b0b7207 */ /* 0x000fe40000000000 */
[----:B------:R-:W-:Y:S01]  /*2640*/  LOP3.LUT R10, R10, R0, RZ, 0x3c, !PT ;  /* 0x000000000a0a7212 */ /* 0x000fe200078e3cff */
[----:B------:R-:W-:Y:S06]  /*2650*/  BRA.U UP1, `(.L_x_36) ;  /* 0xfffffff1016c7547 */ /* 0x000fec000b83ffff */
[----:B------:R-:W-:Y:S01]  /*2660*/  UIADD3 UR7, UPT, UPT, UR4, 0x90, URZ ;  /* 0x0000009004077890 */ /* 0x000fe2000fffe0ff */
[----:B------:R-:W-:-:S03]  /*2670*/  SHF.L.U32 R2, R12, 0x1f, RZ ;  /* 0x0000001f0c027819 */ /* 0x000fc600000006ff */
[----:B------:R-:W-:-:S09]  /*2680*/  ULEA UR4, UR6, UR7, 0x3 ;  /* 0x0000000706047291 */ /* 0x000fd2000f8e18ff */
[----:B------:R-:W1:Y:S02]  /*2690*/  SYNCS.PHASECHK.TRANS64.TRYWAIT P0, [UR4], R2 ;  /* 0x00000002ff0075a7 */ /* 0x000e640008001104 */
[----:B-1----:R-:W-:Y:S05]  /*26a0*/  @!P0 BRA `(.L_x_37) ;  /* 0x0000006c00f48947 */ /* 0x002fea0003800000 */
.L_x_128:
[----:B------:R-:W-:-:S04]  /*26b0*/  UIADD3 UR4, UPT, UPT, UR6, 0x1, URZ ;  /* 0x0000000106047890 */ /* 0x000fc8000fffe0ff */
[----:B------:R-:W-:-:S04]  /*26c0*/  UISETP.NE.AND UP0, UPT, UR4, 0x12, UPT ;  /* 0x000000120400788c */ /* 0x000fc8000bf05270 */
[----:B------:R-:W-:Y:S02]  /*26d0*/  USEL UR6, URZ, 0x1, UP0 ;  /* 0x00000001ff067887 */ /* 0x000fe40008000000 */
[----:B------:R-:W-:-:S04]  /*26e0*/  USEL UR4, UR4, URZ, UP0 ;  /* 0x000000ff04047287 */ /* 0x000fc80008000000 */
[----:B------:R-:W-:Y:S01]  /*26f0*/  ULEA UR5, UR4, UR7, 0x3 ;  /* 0x0000000704057291 */ /* 0x000fe2000f8e18ff */
[----:B-1----:R-:W-:-:S04]  /*2700*/  LOP3.LUT R2, R12, UR6, RZ, 0x3c, !PT ;  /* 0x000000060c027c12 */ /* 0x002fc8000f8e3cff */
[----:B------:R-:W-:-:S04]  /*2710*/  SHF.L.U32 R3, R2, 0x1f, RZ ;  /* 0x0000001f02037819 */ /* 0x000fc800000006ff */
[----:B------:R-:W1:Y:S02]  /*2720*/  SYNCS.PHASECHK.TRANS64.TRYWAIT P0, [UR5], R3 ;  /* 0x00000003ff0075a7 */ /* 0x000e640008001105 */
[----:B-1----:R-:W-:Y:S05]  /*2730*/  @!P0 BRA `(.L_x_38) ;  /* 0x0000006c00e88947 */ /* 0x002fea0003800000 */
.L_x_130:
[----:B------:R-:W-:-:S04]  /*2740*/  UIADD3 UR4, UPT, UPT, UR4, 0x1, URZ ;  /* 0x0000000104047890 */ /* 0x000fc8000fffe0ff */
[----:B------:R-:W-:-:S04]  /*2750*/  UISETP.NE.AND UP0, UPT, UR4, 0x12, UPT ;  /* 0x000000120400788c */ /* 0x000fc8000bf05270 */
[----:B------:R-:W-:Y:S02]  /*2760*/  USEL UR6, URZ, 0x1, UP0 ;  /* 0x00000001ff067887 */ /* 0x000fe40008000000 */
[----:B------:R-:W-:-:S04]  /*2770*/  USEL UR4, UR4, URZ, UP0 ;  /* 0x000000ff04047287 */ /* 0x000fc80008000000 */
[----:B------:R-:W-:Y:S01]  /*2780*/  ULEA UR5, UR4, UR7, 0x3 ;  /* 0x0000000704057291 */ /* 0x000fe2000f8e18ff */
[----:B------:R-:W-:-:S04]  /*2790*/  LOP3.LUT R2, R2, UR6, RZ, 0x3c, !PT ;  /* 0x0000000602027c12 */ /* 0x000fc8000f8e3cff */
[----:B-1----:R-:W-:-:S04]  /*27a0*/  SHF.L.U32 R3, R2, 0x1f, RZ ;  /* 0x0000001f02037819 */ /* 0x002fc800000006ff */
[----:B------:R-:W1:Y:S02]  /*27b0*/  SYNCS.PHASECHK.TRANS64.TRYWAIT P0, [UR5], R3 ;  /* 0x00000003ff0075a7 */ /* 0x000e640008001105 */
[----:B-1----:R-:W-:Y:S05]  /*27c0*/  @!P0 BRA `(.L_x_39) ;  /* 0x0000006c00dc8947 */ /* 0x002fea0003800000 */
.L_x_132:
        /* <DEDUP_REMOVED lines=9> */
.L_x_134:
        /* <DEDUP_REMOVED lines=9> */
.L_x_136:
        /* <DEDUP_REMOVED lines=9> */
.L_x_138:
        /* <DEDUP_REMOVED lines=9> */
.L_x_140:
        /* <DEDUP_REMOVED lines=9> */
.L_x_142:
        /* <DEDUP_REMOVED lines=9> */
.L_x_144:
        /* <DEDUP_REMOVED lines=9> */
.L_x_146:
        /* <DEDUP_REMOVED lines=9> */
.L_x_148:
        /* <DEDUP_REMOVED lines=9> */
.L_x_150:
        /* <DEDUP_REMOVED lines=9> */
.L_x_152:
        /* <DEDUP_REMOVED lines=9> */
.L_x_154:
        /* <DEDUP_REMOVED lines=9> */
.L_x_156:
        /* <DEDUP_REMOVED lines=9> */
.L_x_158:
        /* <DEDUP_REMOVED lines=9> */
.L_x_160:
[----:B------:R-:W-:-:S04]  /*2fb0*/  UIADD3 UR4, UPT, UPT, UR4, 0x1, URZ ;  /* 0x0000000104047890 */ /* 0x000fc8000fffe0ff */
[----:B------:R-:W-:-:S04]  /*2fc0*/  UISETP.NE.AND UP0, UPT, UR4, 0x12, UPT ;  /* 0x000000120400788c */ /* 0x000fc8000bf05270 */
[----:B------:R-:W-:Y:S02]  /*2fd0*/  USEL UR5, URZ, 0x1, UP0 ;  /* 0x00000001ff057887 */ /* 0x000fe40008000000 */
[----:B------:R-:W-:-:S04]  /*2fe0*/  USEL UR4, UR4, URZ, UP0 ;  /* 0x000000ff04047287 */ /* 0x000fc80008000000 */
[----:B------:R-:W-:Y:S01]  /*2ff0*/  ULEA UR4, UR4, UR7, 0x3 ;  /* 0x0000000704047291 */ /* 0x000fe2000f8e18ff */
[----:B------:R-:W-:-:S04]  /*3000*/  LOP3.LUT R2, R2, UR5, RZ, 0x3c, !PT ;  /* 0x0000000502027c12 */ /* 0x000fc8000f8e3cff */
[----:B------:R-:W-:Y:S01]  /*3010*/  SHF.L.U32 R2, R2, 0x1f, RZ ;  /* 0x0000001f02027819 */ /* 0x000fe200000006ff */
[----:B-1----:R-:W-:-:S07]  /*3020*/  IMAD.U32 R0, RZ, RZ, UR4 ;  /* 0x00000004ff007e24 */ /* 0x002fce000f8e00ff */
.L_x_54:
[----:B-1----:R1:W2:Y:S02]  /*3030*/  SYNCS.PHASECHK.TRANS64.TRYWAIT P0, [R0+URZ], R2 ;  /* 0x00000002000075a7 */ /* 0x0022a400080011ff */
[----:B--2---:R-:W-:Y:S05]  /*3040*/  @!P0 NANOSLEEP.SYNCS 0x989680 ;  /* 0x009896800000895d */ /* 0x004fea0003900000 */
[----:B------:R-:W2:Y:S02]  /*3050*/  @!P0 SYNCS.PHASECHK.TRANS64 P0, [R0+URZ], R2 ;  /* 0x00000002000085a7 */ /* 0x000ea400080010ff */
[----:B--2---:R-:W-:Y:S05]  /*3060*/  @P0 EXIT ;  /* 0x000000000000094d */ /* 0x004fea0003800000 */
[----:B------:R-:W-:Y:S05]  /*3070*/  BRA `(.L_x_54) ;  /* 0xfffffffc00ec7947 */ /* 0x000fea000383ffff */
.L_x_18:
[----:B------:R-:W-:-:S04]  /*3080*/  UISETP.NE.AND UP0, UPT, UR15, URZ, UPT ;  /* 0x000000ff0f00728c */ /* 0x000fc8000bf05270 */
[----:B------:R-:W-:-:S09]  /*3090*/  UISETP.NE.OR UP0, UPT, UR18, 0x1, UP0 ;  /* 0x000000011200788c */ /* 0x000fd20008705670 */
[----:B------:R-:W-:Y:S05]  /*30a0*/  BRA.U UP0, `(.L_x_55) ;  /* 0x0000000500487547 */ /* 0x000fea000b800000 */
[----:B------:R-:W-:Y:S01]  /*30b0*/  ISETP.NE.AND P2, PT, R0, RZ, PT ;  /* 0x000000ff0000720c */ /* 0x000fe20003f45270 */
[----:B------:R-:W-:Y:S01]  /*30c0*/  IMAD.MOV.U32 R12, RZ, RZ, 0x1 ;  /* 0x00000001ff0c7424 */ /* 0x000fe200078e00ff */
[----:B------:R-:W-:Y:S02]  /*30d0*/  CS2R R10, SRZ ;  /* 0x00000000000a7805 */ /* 0x000fe4000001ff00 */
[----:B------:R-:W-:Y:S01]  /*30e0*/  CS2R R8, SRZ ;  /* 0x0000000000087805 */ /* 0x000fe2000001ff00 */
[----:B------:R-:W-:Y:S01]  /*30f0*/  UMOV UR4, 0x400 ;  /* 0x0000040000047882 */ /* 0x000fe20000000000 */
[----:B------:R-:W-:Y:S01]  /*3100*/  UMOV UR5, URZ ;  /* 0x000000ff00057c82 */ /* 0x000fe20008000000 */
[----:B------:R-:W-:-:S12]  /*3110*/  ULEA UR15, UR15, UR4, 0x18 ;  /* 0x000000040f0f7291 */ /* 0x000fd8000f8ec0ff */
.L_x_59:
[----:B------:R-:W-:Y:S02]  /*3120*/  LEA R2, R8, UR15, 0x3 ;  /* 0x0000000f08027c11 */ /* 0x000fe4000f8e18ff */
[----:B------:R-:W-:-:S03]  /*3130*/  SHF.L.U32 R4, R9, 0x1f, RZ ;  /* 0x0000001f09047819 */ /* 0x000fc600000006ff */
[----:B------:R-:W-:Y:S01]  /*3140*/  VIADD R5, R2, 0x1c0 ;  /* 0x000001c002057836 */ /* 0x000fe20000000000 */
[----:B------:R-:W2:Y:S02]  /*3150*/  SYNCS.PHASECHK.TRANS64.TRYWAIT P0, [R2+URZ+0x1b0], R4 ;  /* 0x0001b004020075a7 */ /* 0x000ea400080011ff */
[----:B--2---:R-:W-:Y:S05]  /*3160*/  @!P0 BRA `(.L_x_56) ;  /* 0x0000006800dc8947 */ /* 0x004fea0003800000 */
.L_x_161:
[----:B------:R-:W-:Y:S01]  /*3170*/  ULEA UR4, UR5, UR15, 0x3 ;  /* 0x0000000f05047291 */ /* 0x000fe2000f8e18ff */
[----:B--2---:R-:W-:Y:S01]  /*3180*/  PRMT R2, RZ, 0x654, R5 ;  /* 0x00000654ff027816 */ /* 0x004fe20000000005 */
[----:B------:R-:W-:Y:S01]  /*3190*/  @!P2 IMAD.MOV.U32 R4, RZ, RZ, 0x10 ;  /* 0x00000010ff04a424 */ /* 0x000fe200078e00ff */
[----:B------:R-:W-:Y:S01]  /*31a0*/  SHF.L.U32 R5, R12, 0x1f, RZ ;  /* 0x0000001f0c057819 */ /* 0x000fe200000006ff */
[----:B------:R-:W-:Y:S01]  /*31b0*/  UIADD3 UR6, UPT, UPT, UR4, 0x150, URZ ;  /* 0x0000015004067890 */ /* 0x000fe2000fffe0ff */
[----:B------:R2:W-:Y:S05]  /*31c0*/  SYNCS.ARRIVE.TRANS64.RED.A1T0 RZ, [R2+URZ], RZ ;  /* 0x000000ff02ff79a7 */ /* 0x0005ea00081004ff */
[----:B------:R-:W-:Y:S01]  /*31d0*/  IMAD.U32 R6, RZ, RZ, UR6 ;  /* 0x00000006ff067e24 */ /* 0x000fe2000f8e00ff */
[----:B------:R-:W3:Y:S04]  /*31e0*/  SYNCS.PHASECHK.TRANS64.TRYWAIT P0, [UR4+0x160], R5 ;  /* 0x00016005ff0075a7 */ /* 0x000ee80008001104 */
[----:B------:R-:W-:Y:S01]  /*31f0*/  PRMT R6, R0, 0x654, R6 ;  /* 0x0000065400067816 */ /* 0x000fe20000000006 */
[----:B--23--:R-:W-:Y:S06]  /*3200*/  @!P0 BRA `(.L_x_57) ;  /* 0x0000006800c88947 */ /* 0x00cfec0003800000 */
.L_x_163:
[----:B------:R-:W-:Y:S01]  /*3210*/  ULEA UR6, UR5, UR15, 0x4 ;  /* 0x0000000f05067291 */ /* 0x000fe2000f8e20ff */
[----:B------:R-:W-:Y:S01]  /*3220*/  SEL R3, R6, R3, !P2 ;  /* 0x0000000306037207 */ /* 0x000fe20005000000 */
[----:B------:R-:W-:Y:S01]  /*3230*/  UIADD3 UR7, UPT, UPT, UR4, 0x150, URZ ;  /* 0x0000015004077890 */ /* 0x000fe2000fffe0ff */
[----:B--2---:R-:W-:Y:S01]  /*3240*/  LEA R2, R11, UR15, 0x3 ;  /* 0x0000000f0b027c11 */ /* 0x004fe2000f8e18ff */
[----:B------:R-:W-:Y:S01]  /*3250*/  UIADD3 UR6, UPT, UPT, UR6, 0x1e0, URZ ;  /* 0x000001e006067890 */ /* 0x000fe2000fffe0ff */
[----:B------:R2:W-:Y:S01]  /*3260*/  @!P2 SYNCS.ARRIVE.TRANS64.RED RZ, [R3+URZ], R4 ;  /* 0x0000000403ffa9a7 */ /* 0x0005e200080004ff */
[----:B------:R-:W-:Y:S01]  /*3270*/  UIADD3 UR4, UPT, UPT, UR5, 0x1, URZ ;  /* 0x0000000105047890 */ /* 0x000fe2000fffe0ff */
[----:B------:R-:W-:-:S03]  /*3280*/  VIADD R8, R8, 0x1 ;  /* 0x0000000108087836 */ /* 0x000fc60000000000 */
[----:B------:R-:W-:Y:S02]  /*3290*/  UISETP.NE.AND UP0, UPT, UR4, 0x2, UPT ;  /* 0x000000020400788c */ /* 0x000fe4000bf05270 */
[----:B------:R-:W-:Y:S01]  /*32a0*/  ISETP.NE.AND P0, PT, R8, 0x2, PT ;  /* 0x000000020800780c */ /* 0x000fe20003f05270 */
[----:B------:R-:W-:Y:S06]  /*32b0*/  UGETNEXTWORKID.BROADCAST [UR6], [UR7] ;  /* 0x00000000060073ca */ /* 0x000fec0008000100 */
[----:B------:R-:W-:Y:S02]  /*32c0*/  USEL UR6, URZ, 0x1, UP0 ;  /* 0x00000001ff067887 */ /* 0x000fe40008000000 */
[----:B------:R-:W-:-:S04]  /*32d0*/  USEL UR5, UR4, URZ, UP0 ;  /* 0x000000ff04057287 */ /* 0x000fc80008000000 */
[----:B------:R-:W-:Y:S02]  /*32e0*/  LOP3.LUT R12, R12, UR6, RZ, 0x3c, !PT ;  /* 0x000000060c0c7c12 */ /* 0x000fe4000f8e3cff */
[----:B--2---:R-:W-:-:S04]  /*32f0*/  SHF.L.U32 R4, R10, 0x1f, RZ ;  /* 0x0000001f0a047819 */ /* 0x004fc800000006ff */
[----:B------:R-:W2:Y:S02]  /*3300*/  SYNCS.PHASECHK.TRANS64.TRYWAIT P1, [R2+URZ+0x150], R4 ;  /* 0x00015004020075a7 */ /* 0x000ea400080211ff */
[----:B--2---:R-:W-:Y:S05]  /*3310*/  @!P1 BRA `(.L_x_58) ;  /* 0x00000068009c9947 */ /* 0x004fea0003800000 */
.L_x_164:
[C---:B--2---:R-:W-:Y:S01]  /*3320*/  LEA R4, R11.reuse, UR15, 0x4 ;  /* 0x0000000f0b047c11 */ /* 0x044fe2000f8e20ff */
[----:B------:R-:W-:Y:S01]  /*3330*/  VIADD R2, R2, 0x160 ;  /* 0x0000016002027836 */ /* 0x000fe20000000000 */
[----:B------:R-:W-:Y:S01]  /*3340*/  SEL R8, R8, RZ, P0 ;  /* 0x000000ff08087207 */ /* 0x000fe20000000000 */
[----:B------:R-:W-:-:S03]  /*3350*/  VIADD R11, R11, 0x1 ;  /* 0x000000010b0b7836 */ /* 0x000fc60000000000 */
[----:B------:R-:W2:Y:S01]  /*3360*/  LDS.128 R4, [R4+0x1e0] ;  /* 0x0001e00004047984 */ /* 0x000ea20000000c00 */
[----:B------:R-:W-:Y:S02]  /*3370*/  PRMT R2, RZ, 0x654, R2 ;  /* 0x00000654ff027816 */ /* 0x000fe40000000002 */
[C---:B------:R-:W-:Y:S01]  /*3380*/  ISETP.NE.AND P1, PT, R11.reuse, 0x2, PT ;  /* 0x000000020b00780c */ /* 0x040fe20003f25270 */
[----:B------:R-:W-:Y:S01]  /*3390*/  @!PT LDS RZ, [RZ] ;  /* 0x00000000fffff984 */ /* 0x000fe20000000800 */
[----:B------:R-:W-:Y:S01]  /*33a0*/  @!PT LDS RZ, [RZ] ;  /* 0x00000000fffff984 */ /* 0x000fe20000000800 */
[----:B------:R-:W-:Y:S01]  /*33b0*/  @!PT LDS RZ, [RZ] ;  /* 0x00000000fffff984 */ /* 0x000fe20000000800 */
[----:B------:R-:W-:Y:S01]  /*33c0*/  @!PT LDS RZ, [RZ] ;  /* 0x00000000fffff984 */ /* 0x000fe20000000800 */
[----:B------:R3:W-:Y:S06]  /*33d0*/  MEMBAR.ALL.CTA ;  /* 0x0000000000007992 */ /* 0x0007ec0000008000 */
[----:B---3--:R-:W3:Y:S01]  /*33e0*/  FENCE.VIEW.ASYNC.S ;  /* 0x00000000000073c6 */ /* 0x008ee20000000000 */
[----:B------:R-:W-:Y:S01]  /*33f0*/  SEL R11, R11, RZ, P1 ;  /* 0x000000ff0b0b7207 */ /* 0x000fe20000800000 */
[----:B---3--:R3:W-:Y:S01]  /*3400*/  SYNCS.ARRIVE.TRANS64.RED.A1T0 RZ, [R2+URZ], RZ ;  /* 0x000000ff02ff79a7 */ /* 0x0087e200081004ff */
[----:B--2---:R-:W-:-:S02]  /*3410*/  LOP3.LUT P3, RZ, R6, 0x1, RZ, 0xc0, !PT ;  /* 0x0000000106ff7812 */ /* 0x004fc4000786c0ff */
[----:B------:R-:W-:-:S04]  /*3420*/  SEL R4, RZ, 0x1, P1 ;  /* 0x00000001ff047807 */ /* 0x000fc80000800000 */
[----:B------:R-:W-:Y:S02]  /*3430*/  LOP3.LUT R10, R10, R4, RZ, 0x3c, !PT ;  /* 0x000000040a0a7212 */ /* 0x000fe400078e3cff */
[----:B---3--:R-:W-:-:S04]  /*3440*/  SEL R2, RZ, 0x1, P0 ;  /* 0x00000001ff027807 */ /* 0x008fc80000000000 */
[----:B------:R-:W-:Y:S01]  /*3450*/  LOP3.LUT R9, R9, R2, RZ, 0x3c, !PT ;  /* 0x0000000209097212 */ /* 0x000fe200078e3cff */
[----:B------:R-:W-:Y:S06]  /*3460*/  @P3 BRA `(.L_x_59) ;  /* 0xfffffffc002c3947 */ /* 0x000fec000383ffff */
[----:B------:R-:W-:Y:S01]  /*3470*/  ULEA UR4, UR5, UR15, 0x3 ;  /* 0x0000000f05047291 */ /* 0x000fe2000f8e18ff */
[----:B------:R-:W-:-:S08]  /*3480*/  SHF.L.U32 R2, R12, 0x1f, RZ ;  /* 0x0000001f0c027819 */ /* 0x000fd000000006ff */
[----:B------:R-:W2:Y:S02]  /*3490*/  SYNCS.PHASECHK.TRANS64 P0, [UR4+0x160], R2 ;  /* 0x00016002ff0075a7 */ /* 0x000ea40008001004 */
[----:B--2---:R-:W-:Y:S05]  /*34a0*/  @P0 BRA `(.L_x_60) ;  /* 0x0000000000080947 */ /* 0x004fea0003800000 */
[----:B------:R-:W2:Y:S02]  /*34b0*/  SYNCS.PHASECHK.TRANS64.TRYWAIT P0, [UR4+0x160], R2 ;  /* 0x00016002ff0075a7 */ /* 0x000ea40008001104 */
[----:B--2---:R-:W-:Y:S05]  /*34c0*/  @!P0 BRA `(.L_x_61) ;  /* 0x0000006800448947 */ /* 0x004fea0003800000 */
.L_x_60:
[----:B------:R-:W-:-:S04]  /*34d0*/  UIADD3 UR6, UPT, UPT, UR5, 0x1, URZ ;  /* 0x0000000105067890 */ /* 0x000fc8000fffe0ff */
[----:B------:R-:W-:-:S04]  /*34e0*/  UISETP.NE.AND UP0, UPT, UR6, 0x2, UPT ;  /* 0x000000020600788c */ /* 0x000fc8000bf05270 */
[----:B------:R-:W-:Y:S02]  /*34f0*/  USEL UR7, URZ, 0x1, UP0 ;  /* 0x00000001ff077887 */ /* 0x000fe40008000000 */
[----:B------:R-:W-:-:S04]  /*3500*/  USEL UR6, UR6, URZ, UP0 ;  /* 0x000000ff06067287 */ /* 0x000fc80008000000 */
[----:B------:R-:W-:Y:S01]  /*3510*/  ULEA UR6, UR6, UR15, 0x3 ;  /* 0x0000000f06067291 */ /* 0x000fe2000f8e18ff */
[----:B--2---:R-:W-:-:S04]  /*3520*/  LOP3.LUT R2, R12, UR7, RZ, 0x3c, !PT ;  /* 0x000000070c027c12 */ /* 0x004fc8000f8e3cff */
[----:B------:R-:W-:-:S04]  /*3530*/  SHF.L.U32 R0, R2, 0x1f, RZ ;  /* 0x0000001f02007819 */ /* 0x000fc800000006ff */
[----:B------:R-:W2:Y:S02]  /*3540*/  SYNCS.PHASECHK.TRANS64 P0, [UR6+0x160], R0 ;  /* 0x00016000ff0075a7 */ /* 0x000ea40008001006 */
[----:B-12---:R-:W-:Y:S05]  /*3550*/  @P0 EXIT ;  /* 0x000000000000094d */ /* 0x006fea0003800000 */
[----:B------:R-:W-:Y:S02]  /*3560*/  SHF.L.U32 R2, R2, 0x1f, RZ ;  /* 0x0000001f02027819 */ /* 0x000fe400000006ff */
[----:B------:R-:W-:-:S07]  /*3570*/  MOV R0, UR6 ;  /* 0x0000000600007c02 */ /* 0x000fce0008000f00 */
.L_x_62:
[----:B-1----:R1:W2:Y:S02]  /*3580*/  SYNCS.PHASECHK.TRANS64.TRYWAIT P0, [R0+URZ+0x160], R2 ;  /* 0x00016002000075a7 */ /* 0x0022a400080011ff */
[----:B--2---:R-:W-:Y:S05]  /*3590*/  @!P0 NANOSLEEP.SYNCS 0x989680 ;  /* 0x009896800000895d */ /* 0x004fea0003900000 */
[----:B------:R-:W2:Y:S02]  /*35a0*/  @!P0 SYNCS.PHASECHK.TRANS64 P0, [R0+URZ+0x160], R2 ;  /* 0x00016002000085a7 */ /* 0x000ea400080010ff */
[----:B--2---:R-:W-:Y:S05]  /*35b0*/  @P0 EXIT ;  /* 0x000000000000094d */ /* 0x004fea0003800000 */
[----:B------:R-:W-:Y:S05]  /*35c0*/  BRA `(.L_x_62) ;  /* 0xfffffffc00ec7947 */ /* 0x000fea000383ffff */
.L_x_55:
[----:B------:R-:W-:-:S09]  /*35d0*/  UISETP.NE.AND UP0, UPT, UR18, URZ, UPT ;  /* 0x000000ff1200728c */ /* 0x000fd2000bf05270 */
[----:B------:R-:W-:Y:S05]  /*35e0*/  BRA.U UP0, `(.L_x_63) ;  /* 0x0000000d00747547 */ /* 0x000fea000b800000 */
[----:B------:R-:W-:Y:S01]  /*35f0*/  UMOV UR4, 0x40 ;  /* 0x0000004000047882 */ /* 0x000fe20000000000 */
[----:B------:R-:W-:Y:S01]  /*3600*/  NOP ;  /* 0x0000000000007918 */ /* 0x000fe20000000000 */
[----:B------:R-:W-:-:S03]  /*3610*/  ULEA UR5, UR15, UR4, 0x18 ;  /* 0x000000040f057291 */ /* 0x000fc6000f8ec0ff */
[----:B------:R-:W-:Y:S02]  /*3620*/  UMOV UR4, 0x400 ;  /* 0x0000040000047882 */ /* 0x000fe40000000000 */
[----:B------:R-:W-:-:S04]  /*3630*/  ULEA UR15, UR15, UR4, 0x18 ;  /* 0x000000040f0f7291 */ /* 0x000fc8000f8ec0ff */
[----:B------:R-:W2:Y:S02]  /*3640*/  LDS.U8 R0, [UR5+0x1c] ;  /* 0x00001c05ff007984 */ /* 0x000ea40008000000 */
[----:B--2---:R-:W-:-:S13]  /*3650*/  ISETP.NE.AND P0, PT, R0, RZ, PT ;  /* 0x000000ff0000720c */ /* 0x004fda0003f05270 */
[----:B------:R-:W-:Y:S05]  /*3660*/  @P0 BRA `(.L_x_64) ;  /* 0x0000000000580947 */ /* 0x000fea0003800000 */
[----:B------:R-:W-:-:S13]  /*3670*/  ELECT P0, URZ, PT ;  /* 0x0000000000ff782f */ /* 0x000fda0003800000 */
[----:B------:R-:W-:Y:S05]  /*3680*/  @!P0 BRA `(.L_x_65) ;  /* 0x0000000000608947 */ /* 0x000fea0003800000 */
[----:B------:R-:W-:Y:S01]  /*3690*/  UMOV UR4, 0x10 ;  /* 0x0000001000047882 */ /* 0x000fe20000000000 */
[----:B------:R-:W-:Y:S01]  /*36a0*/  HFMA2 R0, -RZ, RZ, 0, 5.9604644775390625e-08 ;  /* 0x00000001ff007431 */ /* 0x000fe200000001ff */
[----:B------:R-:W-:-:S03]  /*36b0*/  MOV R2, 0xffff ;  /* 0x0000ffff00027802 */ /* 0x000fc60000000f00 */
[----:B------:R-:W-:Y:S04]  /*36c0*/  DEPBAR.LE SB2, 0x36 ;  /* 0x0000ad800000791a */ /* 0x000fe80000000000 */
[----:B------:R-:W2:Y:S02]  /*36d0*/  UTCATOMSWS.FIND_AND_SET.ALIGN UP0, UR4, UR4 ;  /* 0x00000004000475e3 */ /* 0x000ea40008000800 */
[----:B--2---:R-:W-:Y:S01]  /*36e0*/  MOV R3, UR4 ;  /* 0x0000000400037c02 */ /* 0x004fe20008000f00 */
[----:B------:R-:W-:Y:S06]  /*36f0*/  BRA.U UP0, `(.L_x_66) ;  /* 0x0000000100187547 */ /* 0x000fec000b800000 */
.L_x_67:
[----:B------:R-:W-:Y:S05]  /*3700*/  NANOSLEEP 0x64 ;  /* 0x000000640000795d */ /* 0x000fea0003800000 */
[----:B------:R-:W-:-:S05]  /*3710*/  UMOV UR4, 0x10 ;  /* 0x0000001000047882 */ /* 0x000fca0000000000 */
[----:B------:R-:W-:Y:S04]  /*3720*/  DEPBAR.LE SB2, 0x36 ;  /* 0x0000ad800000791a */ /* 0x000fe80000000000 */
[----:B------:R-:W2:Y:S02]  /*3730*/  UTCATOMSWS.FIND_AND_SET.ALIGN UP0, UR4, UR4 ;  /* 0x00000004000475e3 */ /* 0x000ea40008000800 */
[----:B--2---:R-:W-:Y:S01]  /*3740*/  MOV R3, UR4 ;  /* 0x0000000400037c02 */ /* 0x004fe20008000f00 */
[----:B------:R-:W-:Y:S05]  /*3750*/  BRA.U !UP0, `(.L_x_67) ;  /* 0xfffffffd08e87547 */ /* 0x000fea000b83ffff */
.L_x_66:
[-C--:B------:R-:W-:Y:S02]  /*3760*/  SHF.L.U32 R2, R2, R3.reuse, RZ ;  /* 0x0000000302027219 */ /* 0x080fe400000006ff */
[----:B------:R-:W-:Y:S01]  /*3770*/  SHF.L.U32 R0, R0, R3, RZ ;  /* 0x0000000300007219 */ /* 0x000fe200000006ff */
[----:B------:R-:W-:Y:S02]  /*3780*/  IMAD.SHL.U32 R3, R3, 0x20, RZ ;  /* 0x0000002003037824 */ /* 0x000fe400078e00ff */
[----:B------:R2:W-:Y:S04]  /*3790*/  ATOMS.OR RZ, [UR5+0x14], R2 ;  /* 0x00001402ffff798c */ /* 0x0005e8000b000005 */
[----:B------:R2:W-:Y:S04]  /*37a0*/  ATOMS.OR RZ, [UR5+0x18], R0 ;  /* 0x00001800ffff798c */ /* 0x0005e8000b000005 */
[----:B------:R2:W-:Y:S01]  /*37b0*/  STS [UR15+0x200], R3 ;  /* 0x00020003ff007988 */ /* 0x0005e2000800080f */
[----:B------:R-:W-:Y:S05]  /*37c0*/  BRA `(.L_x_65) ;  /* 0x0000000000107947 */ /* 0x000fea0003800000 */
.L_x_64:
[----:B------:R-:W-:Y:S02]  /*37d0*/  MOV R0, 0xffffffff ;  /* 0xffffffff00007802 */ /* 0x000fe40000000f00 */
[----:B------:R-:W-:-:S03]  /*37e0*/  MOV R2, 0x3810 ;  /* 0x0000381000027802 */ /* 0x000fc60000000f00 */
[----:B------:R2:W-:Y:S04]  /*37f0*/  STS [UR15+0x200], R0 ;  /* 0x00020000ff007988 */ /* 0x0005e8000800080f */
[----:B-12--5:R-:W-:Y:S05]  /*3800*/  CALL.REL.NOINC `($__internal_1_$__cuda_sm10x_tcgen05_guardrail_trap_phase_invalid_during_alloc) ;  /* 0x0000006800d87944 */ /* 0x026fea0003c00000 */
.L_x_65:
[----:B------:R-:W-:Y:S05]  /*3810*/  WARPSYNC.ALL ;  /* 0x0000000000007948 */ /* 0x000fea0003800000 */
[----:B------:R-:W3:Y:S01]  /*3820*/  S2UR UR4, SR_CgaCtaId ;  /* 0x00000000000479c3 */ /* 0x000ee20000008800 */
[----:B------:R-:W-:Y:S01]  /*3830*/  UMOV UR14, 0x400 ;  /* 0x00000400000e7882 */ /* 0x000fe20000000000 */
[----:B------:R-:W-:-:S06]  /*3840*/  NOP ;  /* 0x0000000000007918 */ /* 0x000fcc0000000000 */
[----:B------:R-:W-:Y:S06]  /*3850*/  BAR.ARV 0x6, 0xa0 ;  /* 0x0182800000007b1d */ /* 0x000fec0000002000 */
[----:B------:R-:W4:Y:S01]  /*3860*/  LDCU UR5, c[0x0][0x38c] ;  /* 0x00007180ff0577ac */ /* 0x000f220008000800 */
[----:B------:R-:W-:Y:S01]  /*3870*/  IMAD.MOV.U32 R11, RZ, RZ, 0x1 ;  /* 0x00000001ff0b7424 */ /* 0x000fe200078e00ff */
[----:B------:R-:W-:Y:S01]  /*3880*/  CS2R R8, SRZ ;  /* 0x0000000000087805 */ /* 0x000fe2000001ff00 */
[----:B------:R-:W-:Y:S01]  /*3890*/  IMAD.MOV.U32 R10, RZ, RZ, RZ ;  /* 0x000000ffff0a7224 */ /* 0x000fe200078e00ff */
[----:B------:R-:W2:Y:S01]  /*38a0*/  LDCU UR7, c[0x0][0x38c] ;  /* 0x00007180ff0777ac */ /* 0x000ea20008000800 */
[----:B------:R-:W-:Y:S01]  /*38b0*/  UMOV UR17, URZ ;  /* 0x000000ff00117c82 */ /* 0x000fe20008000000 */
[----:B------:R-:W-:Y:S01]  /*38c0*/  UMOV UR11, URZ ;  /* 0x000000ff000b7c82 */ /* 0x000fe20008000000 */
[----:B---3--:R-:W-:Y:S01]  /*38d0*/  ULEA UR14, UR4, UR14, 0x18 ;  /* 0x0000000e040e7291 */ /* 0x008fe2000f8ec0ff */
[----:B------:R-:W-:Y:S01]  /*38e0*/  UMOV UR20, 0x0 ;  /* 0x0000000000147882 */ /* 0x000fe20000000000 */
[----:B-1----:R-:W-:-:S02]  /*38f0*/  UMOV UR21, 0x4380010 ;  /* 0x0438001000157882 */ /* 0x002fc40000000000 */
[----:B------:R-:W-:Y:S02]  /*3900*/  UIADD3 UR6, UPT, UPT, UR14, 0x17600, URZ ;  /* 0x000176000e067890 */ /* 0x000fe4000fffe0ff */
[----:B----4-:R-:W-:-:S03]  /*3910*/  UIADD3 UR5, UPT, UPT, UR5, 0xf, URZ ;  /* 0x0000000f05057890 */ /* 0x010fc6000fffe0ff */
[----:B--2---:R-:W1:Y:S01]  /*3920*/  LDS R0, [UR14+0x200] ;  /* 0x0002000eff007984 */ /* 0x004e620008000800 */
[----:B------:R-:W-:Y:S02]  /*3930*/  USHF.R.S32.HI UR4, URZ, 0x1f, UR5 ;  /* 0x0000001fff047899 */ /* 0x000fe40008011405 */
[----:B------:R-:W-:Y:S02]  /*3940*/  UISETP.GE.AND UP4, UPT, UR7, 0x1, UPT ;  /* 0x000000010700788c */ /* 0x000fe4000bf86270 */
[----:B------:R-:W-:Y:S02]  /*3950*/  ULEA.HI UR4, UR4, UR5, URZ, 0x4 ;  /* 0x0000000504047291 */ /* 0x000fe4000f8f20ff */
[----:B------:R-:W-:Y:S02]  /*3960*/  UIADD3 UR5, UPT, UPT, UR14, 0xe600, URZ ;  /* 0x0000e6000e057890 */ /* 0x000fe4000fffe0ff */
[----:B------:R-:W-:Y:S02]  /*3970*/  USHF.R.S32.HI UR19, URZ, 0x4, UR4 ;  /* 0x00000004ff137899 */ /* 0x000fe40008011404 */
[----:B------:R-:W-:-:S02]  /*3980*/  USHF.R.U32.HI UR5, URZ, 0x4, UR5 ;  /* 0x00000004ff057899 */ /* 0x000fc40008011605 */
[----:B------:R-:W-:Y:S02]  /*3990*/  USHF.R.U32.HI UR4, URZ, 0x4, UR6 ;  /* 0x00000004ff047899 */ /* 0x000fe40008011606 */
[----:B------:R-:W-:Y:S02]  /*39a0*/  UISETP.LT.AND UP0, UPT, UR19, 0x1, UPT ;  /* 0x000000011300788c */ /* 0x000fe4000bf01270 */
[----:B------:R-:W-:Y:S02]  /*39b0*/  ULOP3.LUT UR5, UR5, 0x3fff, URZ, 0xc0, !UPT ;  /* 0x00003fff05057892 */ /* 0x000fe4000f8ec0ff */
[----:B------:R-:W-:Y:S02]  /*39c0*/  ULOP3.LUT UR4, UR4, 0x3fff, URZ, 0xc0, !UPT ;  /* 0x00003fff04047892 */ /* 0x000fe4000f8ec0ff */
[----:B------:R-:W-:Y:S02]  /*39d0*/  USEL UR22, UR19, 0x1, !UP0 ;  /* 0x0000000113167887 */ /* 0x000fe4000c000000 */
[----:B------:R-:W-:-:S02]  /*39e0*/  ULOP3.LUT UR16, UR5, 0x10000, URZ, 0xfc, !UPT ;  /* 0x0001000005107892 */ /* 0x000fc4000f8efcff */
[----:B------:R-:W-:Y:S02]  /*39f0*/  ULOP3.LUT UR4, UR4, 0x10000, URZ, 0xfc, !UPT ;  /* 0x0001000004047892 */ /* 0x000fe4000f8efcff */
[----:B------:R-:W-:Y:S01]  /*3a00*/  UIADD3 UR22, UPT, UPT, -UR22, URZ, URZ ;  /* 0x000000ff16167290 */ /* 0x000fe2000fffe1ff */
[----:B-1----:R-:W-:-:S15]  /*3a10*/  R2UR UR23, R0 ;  /* 0x00000000001772ca */ /* 0x002fde00000e0000 */
.L_x_74:
[----:B------:R-:W-:Y:S02]  /*3a20*/  LEA R0, R10, UR14, 0x3 ;  /* 0x0000000e0a007c11 */ /* 0x000fe4000f8e18ff */
[----:B------:R-:W-:Y:S02]  /*3a30*/  SHF.L.U32 R2, R9, 0x1f, RZ ;  /* 0x0000001f09027819 */ /* 0x000fe400000006ff */
[----:B------:R-:W-:Y:S01]  /*3a40*/  PLOP3.LUT P0, PT, PT, PT, UP4, 0x80, 0x8 ;  /* 0x000000000008781c */ /* 0x000fe20003f0f048 */
[----:B------:R-:W-:Y:S01]  /*3a50*/  VIADD R3, R0, 0x160 ;  /* 0x0000016000037836 */ /* 0x000fe20000000000 */
[----:B-1----:R-:W1:Y:S02]  /*3a60*/  SYNCS.PHASECHK.TRANS64.TRYWAIT P1, [R0+URZ+0x150], R2 ;  /* 0x00015002000075a7 */ /* 0x002e6400080211ff */
[----:B-1----:R-:W-:Y:S09]  /*3a70*/  @!P1 BRA `(.L_x_68) ;  /* 0x0000006000f09947 */ /* 0x002ff20003800000 */
.L_x_166:
[----:B------:R-:W-:Y:S01]  /*3a80*/  LEA R4, R10, UR14, 0x4 ;  /* 0x0000000e0a047c11 */ /* 0x000fe2000f8e20ff */
[----:B------:R-:W-:Y:S01]  /*3a90*/  @UP4 ULEA UR5, UR11, UR14, 0x3 ;  /* 0x0000000e0b054291 */ /* 0x000fe2000f8e18ff */
[----:B------:R-:W-:Y:S01]  /*3aa0*/  PLOP3.LUT P1, PT, PT, PT, PT, 0x80, 0x8 ;  /* 0x000000000008781c */ /* 0x000fe20003f2f070 */
[----:B------:R-:W-:Y:S01]  /*3ab0*/  ULEA UR18, UR17, UR14, 0x3 ;  /* 0x0000000e11127291 */ /* 0x000fe2000f8e18ff */
[----:B------:R-:W-:Y:S02]  /*3ac0*/  PRMT R3, RZ, 0x654, R3 ;  /* 0x00000654ff037816 */ /* 0x000fe40000000003 */
[----:B------:R-:W2:Y:S01]  /*3ad0*/  LDS.128 R4, [R4+0x1e0] ;  /* 0x0001e00004047984 */ /* 0x000ea20000000c00 */
[----:B-1----:R-:W-:Y:S02]  /*3ae0*/  @P0 SHF.L.U32 R2, R8, 0x1f, RZ ;  /* 0x0000001f08020819 */ /* 0x002fe400000006ff */
[----:B------:R-:W-:Y:S01]  /*3af0*/  SHF.L.U32 R0, R11, 0x1f, RZ ;  /* 0x0000001f0b007819 */ /* 0x000fe200000006ff */
[----:B------:R-:W-:Y:S01]  /*3b00*/  @!PT LDS RZ, [RZ] ;  /* 0x00000000fffff984 */ /* 0x000fe20000000800 */
[----:B------:R-:W-:Y:S01]  /*3b10*/  @!PT LDS RZ, [RZ] ;  /* 0x00000000fffff984 */ /* 0x000fe20000000800 */
[----:B------:R-:W-:Y:S01]  /*3b20*/  @!PT LDS RZ, [RZ] ;  /* 0x00000000fffff984 */ /* 0x000fe20000000800 */
[----:B------:R-:W-:Y:S01]  /*3b30*/  @!PT LDS RZ, [RZ] ;  /* 0x00000000fffff984 */ /* 0x000fe20000000800 */
[----:B------:R1:W-:Y:S06]  /*3b40*/  MEMBAR.ALL.CTA ;  /* 0x0000000000007992 */ /* 0x0003ec0000008000 */
[----:B-1----:R-:W1:Y:S02]  /*3b50*/  FENCE.VIEW.ASYNC.S ;  /* 0x00000000000073c6 */ /* 0x002e640000000000 */
[----:B-1----:R1:W-:Y:S01]  /*3b60*/  SYNCS.ARRIVE.TRANS64.RED.A1T0 RZ, [R3+URZ], RZ ;  /* 0x000000ff03ff79a7 */ /* 0x0023e200081004ff */
[----:B------:R1:W3:Y:S01]  /*3b70*/  @P0 SYNCS.PHASECHK.TRANS64.TRYWAIT P1, [UR5], R2 ;  /* 0x00000002ff0005a7 */ /* 0x0002e20008021105 */
[----:B------:R-:W4:Y:S02]  /*3b80*/  SYNCS.PHASECHK.TRANS64.TRYWAIT P0, [UR18+0x190], R0 ;  /* 0x00019000ff0075a7 */ /* 0x000f240008001112 */
[----:B-1234-:R-:W-:Y:S05]  /*3b90*/  @!P0 BRA `(.L_x_69) ;  /* 0x0000006000bc8947 */ /* 0x01efea0003800000 */
.L_x_168:
[----:B------:R-:W-:Y:S01]  /*3ba0*/  IADD3 R10, PT, PT, R10, 0x1, RZ ;  /* 0x000000010a0a7810 */ /* 0x000fe20007ffe0ff */
[----:B------:R-:W-:Y:S06]  /*3bb0*/  BRA.U !UP4, `(.L_x_70) ;  /* 0x000000010c9c7547 */ /* 0x000fec000b800000 */
[----:B------:R-:W-:Y:S02]  /*3bc0*/  ULEA.HI UR5, UR17, UR17, URZ, 0x1 ;  /* 0x0000001111057291 */ /* 0x000fe4000f8f08ff */
[----:B------:R-:W-:Y:S02]  /*3bd0*/  UPLOP3.LUT UP2, UPT, UPT, UPT, UPT, 0x40, 0x4 ;  /* 0x000000000004789c */ /* 0x000fe40003f4e870 */
[----:B------:R-:W-:Y:S02]  /*3be0*/  USHF.R.U32.HI UR6, URZ, 0x1, UR5 ;  /* 0x00000001ff067899 */ /* 0x000fe40008011605 */
[----:B------:R-:W-:Y:S02]  /*3bf0*/  ULOP3.LUT UR15, UR5, 0xffe, URZ, 0xc0, !UPT ;  /* 0x00000ffe050f7892 */ /* 0x000fe4000f8ec0ff */
[----:B------:R-:W-:Y:S02]  /*3c00*/  UIMAD UR5, UR6, 0xe0, UR23 ;  /* 0x000000e0060578a4 */ /* 0x000fe4000f8e0217 */
[----:B------:R-:W-:Y:S01]  /*3c10*/  UIADD3 UR15, UPT, UPT, -UR15, UR17, URZ ;  /* 0x000000110f0f7290 */ /* 0x000fe2000fffe1ff */
[----:B------:R-:W-:Y:S01]  /*3c20*/  UMOV UR13, UR22 ;  /* 0x00000016000d7c82 */ /* 0x000fe20008000000 */
[----:B------:R-:W-:-:S02]  /*3c30*/  UMOV UR12, UR19 ;  /* 0x00000013000c7c82 */ /* 0x000fc40008000000 */
[----:B------:R-:W-:-:S03]  /*3c40*/  ULEA UR15, UR15, UR5, 0x14 ;  /* 0x000000050f0f7291 */ /* 0x000fc6000f8ea0ff */
[----:B------:R-:W-:-:S09]  /*3c50*/  UMOV UR5, UR11 ;  /* 0x0000000b00057c82 */ /* 0x000fd20008000000 */
.L_x_73:
[----:B------:R-:W-:Y:S02]  /*3c60*/  UIADD3 UR13, UPT, UPT, UR13, 0x1, URZ ;  /* 0x000000010d0d7890 */ /* 0x000fe4000fffe0ff */
[----:B--2---:R-:W-:Y:S02]  /*3c70*/  ULEA UR7, UR5, UR14, 0x3 ;  /* 0x0000000e05077291 */ /* 0x004fe4000f8e18ff */
[----:B------:R-:W-:Y:S01]  /*3c80*/  UISETP.NE.AND UP3, UPT, UR13, URZ, UPT ;  /* 0x000000ff0d00728c */ /* 0x000fe2000bf65270 */
[----:B---3--:R-:W-:Y:S10]  /*3c90*/  @P1 BRA `(.L_x_71) ;  /* 0x00000000000c1947 */ /* 0x008ff40003800000 */
[----:B-1----:R-:W-:Y:S04]  /*3ca0*/  SHF.L.U32 R2, R8, 0x1f, RZ ;  /* 0x0000001f08027819 */ /* 0x002fe800000006ff */
[----:B------:R-:W1:Y:S02]  /*3cb0*/  SYNCS.PHASECHK.TRANS64.TRYWAIT P0, [UR7], R2 ;  /* 0x00000002ff0075a7 */ /* 0x000e640008001107 */
[----:B-1----:R-:W-:Y:S05]  /*3cc0*/  @!P0 BRA `(.L_x_72) ;  /* 0x0000006000888947 */ /* 0x002fea0003800000 */
.L_x_71:
[----:B------:R-:W-:Y:S01]  /*3cd0*/  UISETP.NE.AND UP0, UPT, UR12, 0x1, UPT ;  /* 0x000000010c00788c */ /* 0x000fe2000bf05270 */
[----:B------:R-:W-:Y:S01]  /*3ce0*/  PLOP3.LUT P1, PT, PT, PT, PT, 0x80, 0x8 ;  /* 0x000000000008781c */ /* 0x000fe20003f2f070 */
[----:B------:R-:W-:Y:S02]  /*3cf0*/  UIADD3 UR6, UPT, UPT, UR5, 0x1, URZ ;  /* 0x0000000105067890 */ /* 0x000fe4000fffe0ff */
[----:B------:R-:W-:Y:S02]  /*3d00*/  UIADD3 UR12, UPT, UPT, UR12, -0x1, URZ ;  /* 0xffffffff0c0c7890 */ /* 0x000fe4000fffe0ff */
[----:B------:R-:W-:Y:S01]  /*3d10*/  UISETP.NE.AND UP1, UPT, UR6, 0x12, UPT ;  /* 0x000000120600788c */ /* 0x000fe2000bf25270 */
[----:B------:R-:W-:Y:S01]  /*3d20*/  PLOP3.LUT P0, PT, PT, PT, UP0, 0x80, 0x8 ;  /* 0x000000000008781c */ /* 0x000fe20003f0f008 */
[----:B------:R-:W-:Y:S02]  /*3d30*/  UMOV UR9, 0xc0004010 ;  /* 0xc000401000097882 */ /* 0x000fe40000000000 */
[----:B------:R-:W-:Y:S02]  /*3d40*/  USEL UR8, URZ, 0x1, UP1 ;  /* 0x00000001ff087887 */ /* 0x000fe40008800000 */
[----:B------:R-:W-:Y:S02]  /*3d50*/  USEL UR11, UR6, URZ, UP1 ;  /* 0x000000ff060b7287 */ /* 0x000fe40008800000 */
[----:B------:R-:W-:Y:S02]  /*3d60*/  UIMAD UR6, UR5, 0x1c0, UR4 ;  /* 0x000001c0050678a4 */ /* 0x000fe4000f8e0204 */
[----:B------:R-:W-:Y:S01]  /*3d70*/  @UP0 ULEA UR10, UR11, UR14, 0x3 ;  /* 0x0000000e0b0a0291 */ /* 0x000fe2000f8e18ff */
[----:B------:R-:W-:Y:S01]  /*3d80*/  LOP3.LUT R8, R8, UR8, RZ, 0x3c, !PT ;  /* 0x0000000808087c12 */ /* 0x000fe2000f8e3cff */
[----:B------:R-:W-:Y:S03]  /*3d90*/  ULEA UR8, UR5, UR16, 0x7 ;  /* 0x0000001005087291 */ /* 0x000fe6000f8e38ff */
[----:B-1----:R-:W-:Y:S01]  /*3da0*/  @P0 SHF.L.U32 R0, R8, 0x1f, RZ ;  /* 0x0000001f08000819 */ /* 0x002fe200000006ff */
[----:B------:R-:W-:Y:S03]  /*3db0*/  UMOV UR5, UR11 ;  /* 0x0000000b00057c82 */ /* 0x000fe60008000000 */
[----:B------:R2:W3:Y:S01]  /*3dc0*/  @P0 SYNCS.PHASECHK.TRANS64.TRYWAIT P1, [UR10], R0 ;  /* 0x00000000ff0005a7 */ /* 0x0004e2000802110a */
[----:B------:R-:W-:Y:S03]  /*3dd0*/  UIADD3 UR10, UPT, UPT, UR7, 0x90, URZ ;  /* 0x00000090070a7890 */ /* 0x000fe6000fffe0ff */
[----:B------:R-:W-:Y:S02]  /*3de0*/  UMOV UR7, 0xc0004010 ;  /* 0xc000401000077882 */ /* 0x000fe40000000000 */
[----:B------:R2:W-:Y:S01]  /*3df0*/  UTCHMMA gdesc[UR8], gdesc[UR6], tmem[UR15], tmem[UR20], idesc[UR21], UP2 ;  /* 0x00ff1406080075ea */ /* 0x0005e2000900000f */
[----:B------:R-:W-:Y:S03]  /*3e00*/  UPLOP3.LUT UP2, UPT, UPT, UPT, UPT, 0x80, 0x8 ;  /* 0x000000000008789c */ /* 0x000fe60003f4f070 */
[----:B------:R2:W-:Y:S01]  /*3e10*/  UTCBAR [UR10], URZ ;  /* 0x000000ff0a0073e9 */ /* 0x0005e200080000ff */
[----:B------:R-:W-:Y:S07]  /*3e20*/  BRA.U UP3, `(.L_x_73) ;  /* 0xfffffffd038c7547 */ /* 0x000fee000b83ffff */
.L_x_70:
[----:B------:R-:W-:Y:S01]  /*3e30*/  UIADD3 UR5, UPT, UPT, UR17, 0x1, URZ ;  /* 0x0000000111057890 */ /* 0x000fe2000fffe0ff */
[----:B------:R-:W-:Y:S01]  /*3e40*/  LOP3.LUT P0, RZ, R6, 0x1, RZ, 0xc0, !PT ;  /* 0x0000000106ff7812 */ /* 0x000fe2000780c0ff */
[----:B--2---:R-:W-:Y:S01]  /*3e50*/  UIADD3 UR6, UPT, UPT, UR18, 0x170, URZ ;  /* 0x0000017012067890 */ /* 0x004fe2000fffe0ff */
[----:B---3--:R-:W-:Y:S01]  /*3e60*/  ISETP.NE.AND P1, PT, R10, 0x2, PT ;  /* 0x000000020a00780c */ /* 0x008fe20003f25270 */
[----:B------:R-:W-:-:S03]  /*3e70*/  UISETP.NE.AND UP0, UPT, UR5, 0x4, UPT ;  /* 0x000000040500788c */ /* 0x000fc6000bf05270 */
[----:B-1----:R-:W-:Y:S01]  /*3e80*/  SEL R0, RZ, 0x1, P1 ;  /* 0x00000001ff007807 */ /* 0x002fe20000800000 */
[----:B------:R-:W-:Y:S01]  /*3e90*/  USEL UR7, URZ, 0x1, UP0 ;  /* 0x00000001ff077887 */ /* 0x000fe20008000000 */
[----:B------:R-:W-:Y:S01]  /*3ea0*/  SEL R10, R10, RZ, P1 ;  /* 0x000000ff0a0a7207 */ /* 0x000fe20000800000 */
[----:B------:R-:W-:Y:S01]  /*3eb0*/  USEL UR17, UR5, URZ, UP0 ;  /* 0x000000ff05117287 */ /* 0x000fe20008000000 */
[----:B------:R1:W-:Y:S01]  /*3ec0*/  UTCBAR [UR6], URZ ;  /* 0x000000ff060073e9 */ /* 0x0003e200080000ff */
[----:B------:R-:W-:Y:S02]  /*3ed0*/  LOP3.LUT R9, R9, R0, RZ, 0x3c, !PT ;  /* 0x0000000009097212 */ /* 0x000fe400078e3cff */
[----:B------:R-:W-:Y:S01]  /*3ee0*/  LOP3.LUT R11, R11, UR7, RZ, 0x3c, !PT ;  /* 0x000000070b0b7c12 */ /* 0x000fe2000f8e3cff */
[----:B------:R-:W-:Y:S07]  /*3ef0*/  @P0 BRA `(.L_x_74) ;  /* 0xfffffff800c80947 */ /* 0x000fee000383ffff */
[----:B------:R-:W2:Y:S01]  /*3f00*/  S2UR UR8, SR_CgaCtaId ;  /* 0x00000000000879c3 */ /* 0x000ea20000008800 */
[----:B------:R-:W-:Y:S01]  /*3f10*/  ELECT P0, URZ, PT ;  /* 0x0000000000ff782f */ /* 0x000fe20003800000 */
[----:B------:R-:W-:Y:S01]  /*3f20*/  IMAD.MOV.U32 R0, RZ, RZ, 0x1 ;  /* 0x00000001ff007424 */ /* 0x000fe200078e00ff */
[----:B------:R-:W-:Y:S01]  /*3f30*/  UIADD3 UR14, UPT, UPT, UR14, 0x190, URZ ;  /* 0x000001900e0e7890 */ /* 0x000fe2000fffe0ff */
[----:B------:R-:W-:Y:S01]  /*3f40*/  SHF.L.U32 R2, R11, 0x1f, RZ ;  /* 0x0000001f0b027819 */ /* 0x000fe200000006ff */
[----:B------:R-:W-:-:S03]  /*3f50*/  UMOV UR4, 0x40 ;  /* 0x0000004000047882 */ /* 0x000fc60000000000 */
[----:B------:R-:W-:Y:S01]  /*3f60*/  UVIRTCOUNT.DEALLOC.SMPOOL 0x80 ;  /* 0x000000800000784c */ /* 0x000fe20000000000 */
[----:B--2---:R-:W-:Y:S02]  /*3f70*/  ULEA UR8, UR8, UR4, 0x18 ;  /* 0x0000000408087291 */ /* 0x004fe4000f8ec0ff */
[----:B------:R-:W-:-:S07]  /*3f80*/  ULEA UR4, UR17, UR14, 0x3 ;  /* 0x0000000e11047291 */ /* 0x000fce000f8e18ff */
[----:B------:R2:W-:Y:S02]  /*3f90*/  @P0 STS.U8 [UR8+0x1c], R0 ;  /* 0x00001c00ff000988 */ /* 0x0005e40008000008 */
[----:B------:R-:W3:Y:S02]  /*3fa0*/  SYNCS.PHASECHK.TRANS64.TRYWAIT P0, [UR4], R2 ;  /* 0x00000002ff0075a7 */ /* 0x000ee40008001104 */
[----:B--23--:R-:W-:Y:S05]  /*3fb0*/  @!P0 BRA `(.L_x_75) ;  /* 0x0000005c00e48947 */ /* 0x00cfea0003800000 */
.L_x_171:
[----:B------:R-:W-:-:S04]  /*3fc0*/  UIADD3 UR4, UPT, UPT, UR17, 0x1, URZ ;  /* 0x0000000111047890 */ /* 0x000fc8000fffe0ff */
[----:B------:R-:W-:-:S04]  /*3fd0*/  UISETP.NE.AND UP0, UPT, UR4, 0x4, UPT ;  /* 0x000000040400788c */ /* 0x000fc8000bf05270 */
[----:B-1----:R-:W-:Y:S02]  /*3fe0*/  USEL UR6, URZ, 0x1, UP0 ;  /* 0x00000001ff067887 */ /* 0x002fe40008000000 */
[----:B------:R-:W-:-:S04]  /*3ff0*/  USEL UR4, UR4, URZ, UP0 ;  /* 0x000000ff04047287 */ /* 0x000fc80008000000 */
[----:B------:R-:W-:Y:S01]  /*4000*/  ULEA UR5, UR4, UR14, 0x3 ;  /* 0x0000000e04057291 */ /* 0x000fe2000f8e18ff */
[----:B--2---:R-:W-:-:S04]  /*4010*/  LOP3.LUT R2, R11, UR6, RZ, 0x3c, !PT ;  /* 0x000000060b027c12 */ /* 0x004fc8000f8e3cff */
[----:B------:R-:W-:-:S04]  /*4020*/  SHF.L.U32 R3, R2, 0x1f, RZ ;  /* 0x0000001f02037819 */ /* 0x000fc800000006ff */
[----:B------:R-:W1:Y:S02]  /*4030*/  SYNCS.PHASECHK.TRANS64.TRYWAIT P0, [UR5], R3 ;  /* 0x00000003ff0075a7 */ /* 0x000e640008001105 */
[----:B-1----:R-:W-:Y:S05]  /*4040*/  @!P0 BRA `(.L_x_76) ;  /* 0x0000005c00d88947 */ /* 0x002fea0003800000 */
.L_x_173:
        /* <DEDUP_REMOVED lines=9> */
.L_x_175:
[----:B------:R-:W-:-:S04]  /*40e0*/  UIADD3 UR4, UPT, UPT, UR4, 0x1, URZ ;  /* 0x0000000104047890 */ /* 0x000fc8000fffe0ff */
[----:B------:R-:W-:-:S04]  /*40f0*/  UISETP.NE.AND UP0, UPT, UR4, 0x4, UPT ;  /* 0x000000040400788c */ /* 0x000fc8000bf05270 */
[----:B------:R-:W-:Y:S02]  /*4100*/  USEL UR5, URZ, 0x1, UP0 ;  /* 0x00000001ff057887 */ /* 0x000fe40008000000 */
[----:B------:R-:W-:-:S04]  /*4110*/  USEL UR4, UR4, URZ, UP0 ;  /* 0x000000ff04047287 */ /* 0x000fc80008000000 */
[----:B------:R-:W-:Y:S01]  /*4120*/  ULEA UR4, UR4, UR14, 0x3 ;  /* 0x0000000e04047291 */ /* 0x000fe2000f8e18ff */
[----:B------:R-:W-:-:S04]  /*4130*/  LOP3.LUT R2, R2, UR5, RZ, 0x3c, !PT ;  /* 0x0000000502027c12 */ /* 0x000fc8000f8e3cff */
[----:B------:R-:W-:-:S04]  /*4140*/  SHF.L.U32 R2, R2, 0x1f, RZ ;  /* 0x0000001f02027819 */ /* 0x000fc800000006ff */
[----:B------:R-:W2:Y:S02]  /*4150*/  SYNCS.PHASECHK.TRANS64.TRYWAIT P0, [UR4], R2 ;  /* 0x00000002ff0075a7 */ /* 0x000ea40008001104 */
[----:B--2---:R-:W-:Y:S05]  /*4160*/  @!P0 BRA `(.L_x_78) ;  /* 0x0000005c00c08947 */ /* 0x004fea0003800000 */
.L_x_177:
[----:B------:R-:W-:Y:S01]  /*4170*/  NOP ;  /* 0x0000000000007918 */ /* 0x000fe20000000000 */
[----:B-1----:R-:W1:Y:S01]  /*4180*/  LDS R0, [UR8+0x14] ;  /* 0x00001408ff007984 */ /* 0x002e620008000800 */
[----:B------:R-:W-:Y:S01]  /*4190*/  ULOP3.LUT UR4, UR23, 0xffff, URZ, 0xc0, !UPT ;  /* 0x0000ffff17047892 */ /* 0x000fe2000f8ec0ff */
[----:B------:R-:W-:Y:S01]  /*41a0*/  UMOV UR5, 0xffff ;  /* 0x0000ffff00057882 */ /* 0x000fe20000000000 */
[----:B------:R-:W-:Y:S02]  /*41b0*/  UMOV UR6, 0x1 ;  /* 0x0000000100067882 */ /* 0x000fe40000000000 */
[----:B------:R-:W-:-:S04]  /*41c0*/  USHF.R.U32.HI UR4, URZ, 0x5, UR4 ;  /* 0x00000005ff047899 */ /* 0x000fc80008011604 */
[----:B------:R-:W-:Y:S02]  /*41d0*/  USHF.L.U32 UR5, UR5, UR4, URZ ;  /* 0x0000000405057299 */ /* 0x000fe400080006ff */
[----:B------:R-:W-:-:S04]  /*41e0*/  USHF.L.U32 UR4, UR6, UR4, URZ ;  /* 0x0000000406047299 */ /* 0x000fc800080006ff */
[----:B-1----:R-:W-:-:S04]  /*41f0*/  LOP3.LUT R0, R0, UR5, RZ, 0xc0, !PT ;  /* 0x0000000500007c12 */ /* 0x002fc8000f8ec0ff */
[----:B------:R-:W-:-:S13]  /*4200*/  ISETP.NE.AND P0, PT, R0, UR5, PT ;  /* 0x0000000500007c0c */ /* 0x000fda000bf05270 */
[----:B------:R-:W-:Y:S05]  /*4210*/  @P0 BRA `(.L_x_79) ;  /* 0x0000000000580947 */ /* 0x000fea0003800000 */
[----:B------:R-:W1:Y:S02]  /*4220*/  LDS R0, [UR8+0x18] ;  /* 0x00001808ff007984 */ /* 0x000e640008000800 */
[----:B-1----:R-:W-:-:S04]  /*4230*/  LOP3.LUT R0, R0, UR4, RZ, 0xc0, !PT ;  /* 0x0000000400007c12 */ /* 0x002fc8000f8ec0ff */
[----:B------:R-:W-:-:S13]  /*4240*/  ISETP.NE.AND P0, PT, R0, UR4, PT ;  /* 0x0000000400007c0c */ /* 0x000fda000bf05270 */
[----:B------:R-:W-:Y:S05]  /*4250*/  @P0 BRA `(.L_x_80) ;  /* 0x00000000003c0947 */ /* 0x000fea0003800000 */
[----:B------:R-:W1:Y:S01]  /*4260*/  S2R R2, SR_LANEID ;  /* 0x0000000000027919 */ /* 0x000e620000000000 */
[----:B------:R-:W-:-:S06]  /*4270*/  ULOP3.LUT UR5, URZ, UR5, URZ, 0x33, !UPT ;  /* 0x00000005ff057292 */ /* 0x000fcc000f8e33ff */
[----:B------:R-:W-:-:S04]  /*4280*/  IMAD.U32 R0, RZ, RZ, UR5 ;  /* 0x00000005ff007e24 */ /* 0x000fc8000f8e00ff */
[----:B------:R2:W3:Y:S02]  /*4290*/  REDUX UR7, R0 ;  /* 0x00000000000773c4 */ /* 0x0004e40000000000 */
[----:B------:R4:W-:Y:S01]  /*42a0*/  UTCATOMSWS.AND URZ, UR5 ;  /* 0x0000000500ff79e3 */ /* 0x0009e20008000000 */
[----:B--2---:R-:W-:Y:S01]  /*42b0*/  LOP3.LUT R0, RZ, UR4, RZ, 0x33, !PT ;  /* 0x00000004ff007c12 */ /* 0x004fe2000f8e33ff */
[----:B------:R-:W-:Y:S02]  /*42c0*/  VOTEU.ANY UR4, UPT, PT ;  /* 0x0000000000047886 */ /* 0x000fe400038e0100 */
[----:B------:R-:W-:Y:S02]  /*42d0*/  UFLO.U32 UR4, UR4 ;  /* 0x00000004000472bd */ /* 0x000fe400080e0000 */
[----:B------:R-:W2:Y:S04]  /*42e0*/  REDUX UR6, R0 ;  /* 0x00000000000673c4 */ /* 0x000ea80000000000 */
[----:B-1----:R-:W-:-:S02]  /*42f0*/  ISETP.EQ.U32.AND P0, PT, R2, UR4, PT ;  /* 0x0000000402007c0c */ /* 0x002fc4000bf02070 */
[----:B---3--:R-:W-:-:S11]  /*4300*/  MOV R2, UR7 ;  /* 0x0000000700027c02 */ /* 0x008fd60008000f00 */
[----:B------:R4:W-:Y:S01]  /*4310*/  @P0 ATOMS.AND RZ, [UR8+0x14], R2 ;  /* 0x00001402ffff098c */ /* 0x0009e2000a800008 */
[----:B--2---:R-:W-:-:S05]  /*4320*/  IMAD.U32 R0, RZ, RZ, UR6 ;  /* 0x00000006ff007e24 */ /* 0x004fca000f8e00ff */
[----:B------:R4:W-:Y:S01]  /*4330*/  @P0 ATOMS.AND RZ, [UR8+0x18], R0 ;  /* 0x00001800ffff098c */ /* 0x0009e2000a800008 */
[----:B------:R-:W-:Y:S05]  /*4340*/  BRA `(.L_x_81) ;  /* 0x0000000000147947 */ /* 0x000fea0003800000 */
.L_x_80:
[----:B------:R-:W-:Y:S02]  /*4350*/  MOV R2, 0x4370 ;  /* 0x0000437000027802 */ /* 0x000fe40000000f00 */
[----:B-----5:R-:W-:Y:S05]  /*4360*/  CALL.REL.NOINC `($__internal_0_$__cuda_sm10x_tcgen05_guardrail_trap_col_being_dealloced_not_returned_by_alloc) ;  /* 0x0000005c00f47944 */ /* 0x020fea0003c00000 */
[----:B------:R-:W-:Y:S05]  /*4370*/  BRA `(.L_x_81) ;  /* 0x0000000000087947 */ /* 0x000fea0003800000 */
.L_x_79:
[----:B------:R-:W-:Y:S02]  /*4380*/  MOV R2, 0x43a0 ;  /* 0x000043a000027802 */ /* 0x000fe40000000f00 */
[----:B-----5:R-:W-:Y:S05]  /*4390*/  CALL.REL.NOINC `($__internal_2_$__cuda_sm10x_tcgen05_guardrail_trap_unallocated_columns_being_dealloced) ;  /* 0x0000006000007944 */ /* 0x020fea0003c00000 */
.L_x_81:
[----:B------:R-:W-:Y:S01]  /*43a0*/  NOP ;  /* 0x0000000000007918 */ /* 0x000fe20000000000 */
[----:B----4-:R-:W-:Y:S05]  /*43b0*/  EXIT ;  /* 0x000000000000794d */ /* 0x010fea0003800000 */
.L_x_63:
[----:B------:R-:W-:-:S09]  /*43c0*/  UISETP.NE.OR UP0, UPT, UR18, 0x3, !UP3 ;  /* 0x000000031200788c */ /* 0x000fd2000df05670 */
[----:B------:R-:W-:Y:S05]  /*43d0*/  BRA.U UP0, `(.L_x_82) ;  /* 0x0000000d00d87547 */ /* 0x000fea000b800000 */
[----:B------:R-:W2:Y:S01]  /*43e0*/  LDCU.64 UR4, c[0x0][0x888] ;  /* 0x00011100ff0477ac */ /* 0x000ea20008000a00 */
[----:B------:R-:W-:Y:S02]  /*43f0*/  HFMA2 R9, -RZ, RZ, 0, 0 ;  /* 0x00000000ff097431 */ /* 0x000fe400000001ff */
[----:B------:R-:W-:Y:S01]  /*4400*/  IMAD.MOV.U32 R11, RZ, RZ, 0x1 ;  /* 0x00000001ff0b7424 */ /* 0x000fe200078e00ff */
[----:B------:R-:W-:Y:S01]  /*4410*/  MOV R8, 0x7000 ;  /* 0x0000700000087802 */ /* 0x000fe20000000f00 */
[----:B------:R-:W3:Y:S01]  /*4420*/  LDCU UR44, c[0x0][0x370] ;  /* 0x00006e00ff2c77ac */ /* 0x000ee20008000800 */
[----:B------:R-:W-:Y:S01]  /*4430*/  IMAD.MOV.U32 R10, RZ, RZ, RZ ;  /* 0x000000ffff0a7224 */ /* 0x000fe200078e00ff */
[----:B------:R-:W3:Y:S01]  /*4440*/  LDCU.128 UR48, c[0x0][0xb10] ;  /* 0x00016200ff3077ac */ /* 0x000ee20008000c00 */
[----:B------:R-:W4:Y:S01]  /*4450*/  LDCU UR37, c[0x0][0x374] ;  /* 0x00006e80ff2577ac */ /* 0x000f220008000800 */
[----:B------:R-:W1:Y:S01]  /*4460*/  LDCU.64 UR42, c[0x0][0x890] ;  /* 0x00011200ff2a77ac */ /* 0x000e620008000a00 */
[----:B------:R-:W1:Y:S01]  /*4470*/  LDCU UR29, c[0x0][0xb0c] ;  /* 0x00016180ff1d77ac */ /* 0x000e620008000800 */
[----:B--2---:R-:W-:Y:S01]  /*4480*/  UISETP.NE.U32.AND UP0, UPT, UR4, URZ, UPT ;  /* 0x000000ff0400728c */ /* 0x004fe2000bf05070 */
[----:B------:R-:W2:Y:S01]  /*4490*/  LDCU UR56, c[0x0][0xb20] ;  /* 0x00016400ff3877ac */ /* 0x000ea20008000800 */
[----:B------:R-:W2:Y:S01]  /*44a0*/  LDCU UR4, c[0x0][0xb30] ;  /* 0x00016600ff0477ac */ /* 0x000ea20008000800 */
[----:B---3--:R-:W-:-:S02]  /*44b0*/  UIMAD.WIDE.U32 UR8, UR44, UR48, URZ ;  /* 0x000000302c0872a5 */ /* 0x008fc4000f8e00ff */
[----:B----4-:R-:W-:Y:S02]  /*44c0*/  UIMAD.WIDE.U32 UR10, UR37, UR51, URZ ;  /* 0x00000033250a72a5 */ /* 0x010fe4000f8e00ff */
[----:B-1----:R-:W-:Y:S02]  /*44d0*/  UISETP.NE.U32.AND UP6, UPT, UR42, URZ, UPT ;  /* 0x000000ff2a00728c */ /* 0x002fe4000bfc5070 */
[----:B------:R-:W-:Y:S01]  /*44e0*/  UISETP.NE.AND.EX UP5, UPT, UR5, URZ, UPT, UP0 ;  /* 0x000000ff0500728c */ /* 0x000fe2000bfa5300 */
[----:B------:R-:W-:Y:S01]  /*44f0*/  UMOV UR6, 0x400 ;  /* 0x0000040000067882 */ /* 0x000fe20000000000 */
[----:B------:R-:W-:Y:S01]  /*4500*/  UISETP.NE.AND UP0, UPT, UR21, 0x1, UPT ;  /* 0x000000011500788c */ /* 0x000fe2000bf05270 */
[----:B------:R-:W-:Y:S01]  /*4510*/  UMOV UR8, UR9 ;  /* 0x0000000900087c82 */ /* 0x000fe20008000000 */
[----:B------:R-:W-:Y:S01]  /*4520*/  UMOV UR45, UR11 ;  /* 0x0000000b002d7c82 */ /* 0x000fe20008000000 */
[----:B------:R-:W-:Y:S01]  /*4530*/  UISETP.NE.AND UP0, UPT, UR29, 0x1, UPT ;  /* 0x000000011d00788c */ /* 0x000fe2000bf05270 */
[----:B------:R-:W1:Y:S01]  /*4540*/  LDCU.64 UR54, c[0x0][0x348] ;  /* 0x00006900ff3677ac */ /* 0x000e620008000a00 */
[----:B------:R-:W-:Y:S01]  /*4550*/  UMOV UR30, URZ ;  /* 0x000000ff001e7c82 */ /* 0x000fe20008000000 */
[----:B------:R-:W-:-:S02]  /*4560*/  UPLOP3.LUT UP1, UPT, UPT, UPT, UPT, 0x40, 0x4 ;  /* 0x000000000004789c */ /* 0x000fc40003f2e870 */
[----:B------:R-:W-:Y:S01]  /*4570*/  UISETP.GE.AND UP3, UPT, UR21, 0x1, UPT ;  /* 0x000000011500788c */ /* 0x000fe2000bf66270 */
[----:B------:R-:W3:Y:S01]  /*4580*/  LDCU.64 UR22, c[0x0][0xb28] ;  /* 0x00016500ff1677ac */ /* 0x000ee20008000a00 */
[----:B------:R-:W-:Y:S02]  /*4590*/  ULEA UR6, UR15, UR6, 0x18 ;  /* 0x000000060f067291 */ /* 0x000fe4000f8ec0ff */
[----:B------:R-:W-:Y:S02]  /*45a0*/  UISETP.NE.AND.EX UP6, UPT, UR43, URZ, UPT, UP6 ;  /* 0x000000ff2b00728c */ /* 0x000fe4000bfc5360 */
[----:B------:R-:W-:Y:S02]  /*45b0*/  USHF.R.U32.HI UR52, URZ, UR49, UR8 ;  /* 0x00000031ff347299 */ /* 0x000fe40008011608 */
[----:B--2---:R-:W-:Y:S02]  /*45c0*/  USHF.R.U32.HI UR45, URZ, UR56, UR45 ;  /* 0x00000038ff2d7299 */ /* 0x004fe4000801162d */
[----:B------:R-:W-:-:S02]  /*45d0*/  UISETP.NE.AND UP0, UPT, UR50, 0x1, UPT ;  /* 0x000000013200788c */ /* 0x000fc4000bf05270 */
[----:B------:R-:W-:-:S11]  /*45e0*/  UISETP.NE.AND UP4, UPT, UR4, 0x1, UPT ;  /* 0x000000010400788c */ /* 0x000fd6000bf85270 */
.L_x_90:
[C---:B------:R-:W-:Y:S02]  /*45f0*/  LEA R3, R10.reuse, UR6, 0x3 ;  /* 0x000000060a037c11 */ /* 0x040fe4000f8e18ff */
[----:B------:R-:W-:Y:S02]  /*4600*/  SHF.L.U32 R0, R9, 0x1f, RZ ;  /* 0x0000001f09007819 */ /* 0x000fe400000006ff */
[----:B------:R-:W-:Y:S02]  /*4610*/  LEA R4, R10, UR6, 0x4 ;  /* 0x000000060a047c11 */ /* 0x000fe4000f8e20ff */
[----:B--2---:R-:W2:Y:S02]  /*4620*/  SYNCS.PHASECHK.TRANS64.TRYWAIT P0, [R3+URZ+0x150], R0 ;  /* 0x00015000030075a7 */ /* 0x004ea400080011ff */
[----:B--2---:R-:W-:Y:S05]  /*4630*/  @!P0 BRA `(.L_x_83) ;  /* 0x0000005800a48947 */ /* 0x004fea0003800000 */
.L_x_178:
[----:B------:R-:W4:Y:S01]  /*4640*/  LDS.128 R4, [R4+0x1e0] ;  /* 0x0001e00004047984 */ /* 0x000f220000000c00 */
[----:B------:R-:W-:Y:S01]  /*4650*/  UISETP.GE.AND UP0, UPT, UR21, 0x1, UPT ;  /* 0x000000011500788c */ /* 0x000fe2000bf06270 */
[----:B------:R-:W-:Y:S01]  /*4660*/  @!PT LDS RZ, [RZ] ;  /* 0x00000000fffff984 */ /* 0x000fe20000000800 */
[----:B------:R-:W-:Y:S01]  /*4670*/  @!PT LDS RZ, [RZ] ;  /* 0x00000000fffff984 */ /* 0x000fe20000000800 */
[----:B------:R-:W-:Y:S01]  /*4680*/  @!PT LDS RZ, [RZ] ;  /* 0x00000000fffff984 */ /* 0x000fe20000000800 */
[----:B------:R-:W-:Y:S01]  /*4690*/  @!PT LDS RZ, [RZ] ;  /* 0x00000000fffff984 */ /* 0x000fe20000000800 */
[----:B------:R1:W-:Y:S06]  /*46a0*/  MEMBAR.ALL.CTA ;  /* 0x0000000000007992 */ /* 0x0003ec0000008000 */
[----:B-1----:R-:W1:Y:S01]  /*46b0*/  FENCE.VIEW.ASYNC.S ;  /* 0x00000000000073c6 */ /* 0x002e620000000000 */
[----:B----4-:R-:W-:Y:S11]  /*46c0*/  LOP3.LUT P0, RZ, R6, 0x1, RZ, 0xc0, !PT ;  /* 0x0000000106ff7812 */ /* 0x010ff6000780c0ff */
[----:B------:R-:W-:Y:S02]  /*46d0*/  @!UPT UIADD3 URZ, UPT, UPT, URZ, URZ, URZ ;  /* 0x000000fffffff290 */ /* 0x000fe4000fffe0ff */
[----:B-1----:R-:W-:Y:S01]  /*46e0*/  VOTEU.ANY UP3, P0 ;  /* 0x0000000000ff7886 */ /* 0x002fe20000060100 */
[----:B------:R-:W-:Y:S11]  /*46f0*/  PLOP3.LUT P0, PT, PT, PT, UP3, 0x80, 0x8 ;  /* 0x000000000008781c */ /* 0x000ff60003f0f038 */
[----:B------:R-:W-:Y:S02]  /*4700*/  @!UPT UIADD3 URZ, UPT, UPT, URZ, URZ, URZ ;  /* 0x000000fffffff290 */ /* 0x000fe4000fffe0ff */
[----:B--2---:R-:W-:Y:S02]  /*4710*/  @P0 SHF.R.U32.HI R0, RZ, 0x10, R5 ;  /* 0x00000010ff000819 */ /* 0x004fe40000011605 */
[----:B------:R-:W-:Y:S02]  /*4720*/  @P0 MOV R2, R4 ;  /* 0x0000000400020202 */ /* 0x000fe40000000f00 */
[----:B------:R-:W-:Y:S01]  /*4730*/  @P0 R2UR UR4, R0 ;  /* 0x00000000000402ca */ /* 0x000fe200000e0000 */
[----:B------:R-:W-:Y:S01]  /*4740*/  VIADD R0, R3, 0x160 ;  /* 0x0000016003007836 */ /* 0x000fe20000000000 */
[----:B------:R-:W-:Y:S02]  /*4750*/  @P0 LOP3.LUT R4, R5, 0xffff, RZ, 0xc0, !PT ;  /* 0x0000ffff05040812 */ /* 0x000fe400078ec0ff */
[----:B------:R-:W-:Y:S02]  /*4760*/  @P0 R2UR UR7, R2 ;  /* 0x00000000020702ca */ /* 0x000fe400000e0000 */
[----:B------:R-:W-:Y:S02]  /*4770*/  PRMT R0, RZ, 0x654, R0 ;  /* 0x00000654ff007816 */ /* 0x000fe40000000000 */
[----:B------:R-:W-:Y:S02]  /*4780*/  @P0 R2UR UR5, R4 ;  /* 0x00000000040502ca */ /* 0x000fe400000e0000 */
[----:B------:R1:W-:Y:S03]  /*4790*/  SYNCS.ARRIVE.TRANS64.RED.A1T0 RZ, [R0+URZ], RZ ;  /* 0x000000ff00ff79a7 */ /* 0x0003e600081004ff */
[----:B------:R-:W-:Y:S04]  /*47a0*/  @UP3 UMOV UR31, UR4 ;  /* 0x00000004001f3c82 */ /* 0x000fe80008000000 */
[----:B------:R-:W-:Y:S04]  /*47b0*/  @UP3 UMOV UR14, UR7 ;  /* 0x00000007000e3c82 */ /* 0x000fe80008000000 */
[----:B------:R-:W-:Y:S01]  /*47c0*/  @UP3 UMOV UR13, UR5 ;  /* 0x00000005000d3c82 */ /* 0x000fe20008000000 */
[----:B------:R-:W-:Y:S05]  /*47d0*/  BRA.U !UP0, `(.L_x_84) ;  /* 0x0000000108c07547 */ /* 0x000fea000b800000 */
[----:B------:R-:W-:Y:S02]  /*47e0*/  UIMAD.WIDE.U32 UR10, UR13, UR51, URZ ;  /* 0x000000330d0a72a5 */ /* 0x000fe4000f8e00ff */
[----:B------:R-:W-:Y:S02]  /*47f0*/  UP2UR UR12, UPR, URZ, 0x4 ;  /* 0x00000004ff0c7883 */ /* 0x000fe40008000000 */
[----:B------:R-:W-:Y:S02]  /*4800*/  UISETP.NE.AND UP2, UPT, UR50, 0x1, UPT ;  /* 0x000000013200788c */ /* 0x000fe4000bf45270 */
[----:B------:R-:W-:Y:S02]  /*4810*/  UIMAD.WIDE.U32 UR16, UR14, UR48, URZ ;  /* 0x000000300e1072a5 */ /* 0x000fe4000f8e00ff */
[----:B------:R-:W-:Y:S02]  /*4820*/  USEL UR4, UR37, UR45, !UP2 ;  /* 0x0000002d25047287 */ /* 0x000fe4000d000000 */
[----:B------:R-:W-:Y:S02]  /*4830*/  UISETP.NE.AND UP0, UPT, UR29, 0x1, UPT ;  /* 0x000000011d00788c */ /* 0x000fe4000bf05270 */
[----:B------:R-:W-:Y:S02]  /*4840*/  UP2UR UR20, UPR, URZ, 0x2 ;  /* 0x00000002ff147883 */ /* 0x000fe40008000000 */
[----:B------:R-:W-:Y:S02]  /*4850*/  UISETP.NE.AND UP1, UPT, UR21, 0x1, UPT ;  /* 0x000000011500788c */ /* 0x000fe4000bf25270 */
[----:B---3--:R-:W-:Y:S02]  /*4860*/  UIMAD.WIDE.U32 UR18, UR4, UR22, URZ ;  /* 0x00000016041272a5 */ /* 0x008fe4000f8e00ff */
[----:B------:R-:W-:Y:S01]  /*4870*/  USEL UR8, UR44, UR52, !UP0 ;  /* 0x000000342c087287 */ /* 0x000fe2000c000000 */
[----:B------:R-:W-:Y:S02]  /*4880*/  UMOV UR5, UR11 ;  /* 0x0000000b00057c82 */ /* 0x000fe40008000000 */
[----:B------:R-:W-:Y:S02]  /*4890*/  USHF.R.U32.HI UR7, URZ, UR56, UR5 ;  /* 0x00000038ff077299 */ /* 0x000fe40008011605 */
[----:B------:R-:W-:Y:S02]  /*48a0*/  UIMAD.WIDE.U32 UR24, UR8, UR22, URZ ;  /* 0x00000016081872a5 */ /* 0x000fe4000f8e00ff */
[----:B------:R-:W-:Y:S02]  /*48b0*/  USEL UR7, UR13, UR7, !UP2 ;  /* 0x000000070d077287 */ /* 0x000fe4000d000000 */
[----:B------:R-:W-:Y:S02]  /*48c0*/  UISETP.NE.AND UP2, UPT, UR12, URZ, UPT ;  /* 0x000000ff0c00728c */ /* 0x000fe4000bf45270 */
[----:B------:R-:W-:Y:S01]  /*48d0*/  UIMAD.WIDE.U32 UR10, UR7, UR22, URZ ;  /* 0x00000016070a72a5 */ /* 0x000fe2000f8e00ff */
[----:B------:R-:W-:Y:S02]  /*48e0*/  UMOV UR5, UR17 ;  /* 0x0000001100057c82 */ /* 0x000fe40008000000 */
[----:B------:R-:W-:Y:S03]  /*48f0*/  USHF.R.U32.HI UR9, URZ, UR49, UR5 ;  /* 0x00000031ff097299 */ /* 0x000fe60008011605 */
[----:B------:R-:W-:Y:S02]  /*4900*/  UMOV UR5, UR19 ;  /* 0x0000001300057c82 */ /* 0x000fe40008000000 */
[----:B------:R-:W-:Y:S03]  /*4910*/  @UP1 USHF.R.U32.HI UR4, URZ, UR23, UR5 ;  /* 0x00000017ff041299 */ /* 0x000fe60008011605 */
[----:B------:R-:W-:Y:S01]  /*4920*/  UMOV UR5, UR25 ;  /* 0x0000001900057c82 */ /* 0x000fe20008000000 */
[----:B------:R-:W-:Y:S02]  /*4930*/  UIMAD UR4, UR21, UR4, URZ ;  /* 0x00000004150472a4 */ /* 0x000fe4000f8e02ff */
[----:B------:R-:W-:Y:S02]  /*4940*/  @UP1 USHF.R.U32.HI UR8, URZ, UR23, UR5 ;  /* 0x00000017ff081299 */ /* 0x000fe40008011605 */
[----:B------:R-:W-:Y:S02]  /*4950*/  USEL UR5, UR14, UR9, !UP0 ;  /* 0x000000090e057287 */ /* 0x000fe4000c000000 */
[----:B------:R-:W-:Y:S02]  /*4960*/  UIMAD UR9, UR21, UR8, URZ ;  /* 0x00000008150972a4 */ /* 0x000fe4000f8e02ff */
[----:B------:R-:W-:Y:S03]  /*4970*/  UISETP.GE.AND UP0, UPT, UR7, UR4, UPT ;  /* 0x000000040700728c */ /* 0x000fe6000bf06270 */
[----:B------:R-:W-:Y:S01]  /*4980*/  UMOV UR4, UR11 ;  /* 0x0000000b00047c82 */ /* 0x000fe20008000000 */
[----:B------:R-:W-:Y:S02]  /*4990*/  UISETP.GE.OR UP0, UPT, UR5, UR9, UP0 ;  /* 0x000000090500728c */ /* 0x000fe40008706670 */
[----:B------:R-:W-:Y:S02]  /*49a0*/  USHF.R.U32.HI UR4, URZ, UR23, UR4 ;  /* 0x00000017ff047299 */ /* 0x000fe40008011604 */
[----:B------:R-:W-:Y:S02]  /*49b0*/  UIMAD.WIDE.U32 UR10, UR5, UR22, URZ ;  /* 0x00000016050a72a5 */ /* 0x000fe4000f8e00ff */
[----:B------:R-:W-:Y:S04]  /*49c0*/  USEL UR12, UR7, UR4, !UP1 ;  /* 0x00000004070c7287 */ /* 0x000fe8000c800000 */
[----:B------:R-:W-:Y:S01]  /*49d0*/  UIADD3 UR9, UPT, UPT, -UR12, URZ, URZ ;  /* 0x000000ff0c097290 */ /* 0x000fe2000fffe1ff */
[----:B------:R-:W-:Y:S02]  /*49e0*/  @!UP0 UMOV UR4, UR11 ;  /* 0x0000000b00048c82 */ /* 0x000fe40008000000 */
[----:B------:R-:W-:Y:S02]  /*49f0*/  @!UP0 USHF.R.U32.HI UR4, URZ, UR23, UR4 ;  /* 0x00000017ff048299 */ /* 0x000fe40008011604 */
[----:B------:R-:W-:Y:S02]  /*4a00*/  UIMAD UR9, UR21, UR9, UR7 ;  /* 0x00000009150972a4 */ /* 0x000fe4000f8e0207 */
[----:B------:R-:W-:Y:S02]  /*4a10*/  @!UP0 USEL UR4, UR5, UR4, !UP1 ;  /* 0x0000000405048287 */ /* 0x000fe4000c800000 */
[----:B------:R-:W-:Y:S02]  /*4a20*/  UISETP.NE.AND UP1, UPT, UR20, URZ, UPT ;  /* 0x000000ff1400728c */ /* 0x000fe4000bf25270 */
[----:B------:R-:W-:Y:S02]  /*4a30*/  @!UP0 UIMAD UR8, UR8, UR9, UR4 ;  /* 0x00000009080882a4 */ /* 0x000fe4000f8e0204 */
[----:B------:R-:W-:Y:S02]  /*4a40*/  @!UP0 UIADD3 UR10, UPT, UPT, UR12, -UR4, URZ ;  /* 0x800000040c0a8290 */ /* 0x000fe4000fffe0ff */
[----:B------:R-:W-:Y:S02]  /*4a50*/  UIADD3 UR9, UPT, UPT, -UR7, URZ, URZ ;  /* 0x000000ff07097290 */ /* 0x000fe4000fffe1ff */
[----:B------:R-:W-:Y:S02]  /*4a60*/  UIADD3 UR4, UPT, UPT, -UR5, URZ, URZ ;  /* 0x000000ff05047290 */ /* 0x000fe4000fffe1ff */
[----:B------:R-:W-:Y:S03]  /*4a70*/  @!UP0 UIMAD UR7, UR10, UR21, UR5 ;  /* 0x000000150a0782a4 */ /* 0x000fe6000f8e0205 */
[----:B------:R-:W-:Y:S01]  /*4a80*/  @!UP0 UMOV UR5, UR8 ;  /* 0x0000000800058c82 */ /* 0x000fe20008000000 */
[----:B------:R-:W-:Y:S02]  /*4a90*/  UIMAD UR8, UR29, UR4, UR14 ;  /* 0x000000041d0872a4 */ /* 0x000fe4000f8e020e */
[----:B------:R-:W-:Y:S02]  /*4aa0*/  UIMAD UR4, UR50, UR9, UR13 ;  /* 0x00000009320472a4 */ /* 0x000fe4000f8e020d */
[----:B------:R-:W-:Y:S02]  /*4ab0*/  UIMAD UR14, UR5, UR29, UR8 ;  /* 0x0000001d050e72a4 */ /* 0x000fe4000f8e0208 */
[----:B------:R-:W-:Y:S11]  /*4ac0*/  UIMAD UR13, UR7, UR50, UR4 ;  /* 0x00000032070d72a4 */ /* 0x000ff6000f8e0204 */
[----:B------:R-:W-:Y:S01]  /*4ad0*/  @!UPT UIADD3 URZ, UPT, UPT, URZ, URZ, URZ ;  /* 0x000000fffffff290 */ /* 0x000fe2000fffe0ff */
.L_x_84:
[----:B------:R-:W2:Y:S01]  /*4ae0*/  @!UP4 LDCU.128 UR16, c[0x0][0xb10] ;  /* 0x00016200ff10c7ac */ /* 0x000ea20008000c00 */
[----:B------:R-:W-:Y:S04]  /*4af0*/  ISETP.NE.U32.AND P0, PT, RZ, UR42, PT ;  /* 0x0000002aff007c0c */ /* 0x000fe8000bf05070 */
[----:B------:R-:W-:Y:S01]  /*4b00*/  ISETP.NE.AND.EX P0, PT, RZ, UR43, PT, P0 ;  /* 0x0000002bff007c0c */ /* 0x000fe2000bf05300 */
[----:B------:R-:W4:Y:S01]  /*4b10*/  @!UP4 LDCU UR5, c[0x0][0xb0c] ;  /* 0x00016180ff05c7ac */ /* 0x000f220008000800 */
[----:B--2---:R-:W-:Y:S02]  /*4b20*/  UIMAD.WIDE.U32 UR8, UR14, UR16, URZ ;  /* 0x000000100e0872a5 */ /* 0x004fe4000f8e00ff */
[----:B------:R-:W-:Y:S05]  /*4b30*/  UIMAD.WIDE.U32 UR10, UR13, UR19, URZ ;  /* 0x000000130d0a72a5 */ /* 0x000fea000f8e00ff */
[----:B------:R-:W-:Y:S01]  /*4b40*/  @!UP4 UMOV UR4, UR9 ;  /* 0x000000090004cc82 */ /* 0x000fe20008000000 */
[----:B----4-:R-:W-:Y:S02]  /*4b50*/  @!UP4 UISETP.NE.AND UP0, UPT, UR5, 0x1, UPT ;  /* 0x000000010500c88c */ /* 0x010fe4000bf05270 */
[----:B------:R-:W-:Y:S01]  /*4b60*/  @!UP4 USHF.R.U32.HI UR4, URZ, UR17, UR4 ;  /* 0x00000011ff04c299 */ /* 0x000fe20008011604 */
[----:B------:R-:W-:Y:S03]  /*4b70*/  @!UP4 UMOV UR7, UR11 ;  /* 0x0000000b0007cc82 */ /* 0x000fe60008000000 */
[----:B------:R-:W-:Y:S02]  /*4b80*/  @!UP4 USEL UR8, UR14, UR4, !UP0 ;  /* 0x000000040e08c287 */ /* 0x000fe4000c000000 */
[----:B------:R-:W-:Y:S05]  /*4b90*/  @!UP4 UISETP.NE.AND UP0, UPT, UR18, 0x1, UPT ;  /* 0x000000011200c88c */ /* 0x000fea000bf05270 */
[----:B------:R-:W2:Y:S02]  /*4ba0*/  @!UP4 LDCU UR4, c[0x0][0xb20] ;  /* 0x00016400ff04c7ac */ /* 0x000ea40008000800 */
[----:B--2---:R-:W-:Y:S04]  /*4bb0*/  @!UP4 USHF.R.U32.HI UR7, URZ, UR4, UR7 ;  /* 0x00000004ff07c299 */ /* 0x004fe80008011607 */
[----:B------:R-:W-:Y:S04]  /*4bc0*/  @!UP4 USEL UR7, UR13, UR7, !UP0 ;  /* 0x000000070d07c287 */ /* 0x000fe8000c000000 */
[----:B------:R-:W-:Y:S02]  /*4bd0*/  @!UP4 UIADD3 UR4, UPT, UPT, -UR8, UR7, URZ ;  /* 0x000000070804c290 */ /* 0x000fe4000fffe1ff */
[----:B------:R-:W-:Y:S02]  /*4be0*/  @!UP4 UIADD3 UR7, UPT, UPT, UR8, -UR7, URZ ;  /* 0x800000070807c290 */ /* 0x000fe4000fffe0ff */
[----:B------:R-:W-:Y:S02]  /*4bf0*/  @!UP4 UIMAD UR14, UR4, UR5, UR14 ;  /* 0x00000005040ec2a4 */ /* 0x000fe4000f8e020e */
[----:B------:R-:W-:Y:S01]  /*4c00*/  @!UP4 UIMAD UR13, UR7, UR18, UR13 ;  /* 0x00000012070dc2a4 */ /* 0x000fe2000f8e020d */
[----:B------:R-:W-:Y:S11]  /*4c10*/  BRA.U UP1, `(.L_x_85) ;  /* 0x0000000101107547 */ /* 0x000ff6000b800000 */
[----:B------:R-:W-:Y:S04]  /*4c20*/  MOV R2, UR53 ;  /* 0x0000003500027c02 */ /* 0x000fe80008000f00 */
[----:B------:R-:W-:Y:S04]  /*4c30*/  SHF.L.U32 R2, R2, 0x1f, RZ ;  /* 0x0000001f02027819 */ /* 0x000fe800000006ff */
[----:B------:R-:W2:Y:S02]  /*4c40*/  SYNCS.PHASECHK.TRANS64.TRYWAIT P1, [UR6+0x148], R2 ;  /* 0x00014802ff0075a7 */ /* 0x000ea40008021106 */
[----:B--2---:R-:W-:Y:S05]  /*4c50*/  @!P1 BRA `(.L_x_86) ;  /* 0x0000005400309947 */ /* 0x004fea0003800000 */
.L_x_85:
[----:B------:R-:W-:Y:S05]  /*4c60*/  BRA.U !UP6, `(.L_x_87) ;  /* 0x000000010e387547 */ /* 0x000fea000b800000 */
[----:B------:R-:W-:Y:S01]  /*4c70*/  UPLOP3.LUT UP2, UPT, UPT, UPT, UP5, 0x80, 0x8 ;  /* 0x000000000008789c */ /* 0x000fe20003f4f050 */
[----:B-1----:R-:W-:Y:S01]  /*4c80*/  HFMA2 R0, -RZ, RZ, 0, 5.9604644775390625e-08 ;  /* 0x00000001ff007431 */ /* 0x002fe200000001ff */
[----:B------:R-:W1:Y:S01]  /*4c90*/  LDCU.64 UR8, c[0x0][0x358] ;  /* 0x00006b00ff0877ac */ /* 0x000e620008000a00 */
[----:B------:R-:W-:Y:S03]  /*4ca0*/  IMAD.MOV.U32 R234, RZ, RZ, 0x1 ;  /* 0x00000001ffea7424 */ /* 0x000fe600078e00ff */
[----:B------:R-:W-:Y:S05]  /*4cb0*/  PLOP3.LUT P1, PT, PT, PT, UP2, 0x80, 0x8 ;  /* 0x000000000008781c */ /* 0x000fea0003f2f028 */
[----:B------:R-:W2:Y:S01]  /*4cc0*/  @UP2 LDCU.64 UR4, c[0x0][0x888] ;  /* 0x00011100ff0427ac */ /* 0x000ea20008000a00 */
[----:B------:R-:W-:Y:S07]  /*4cd0*/  @UP2 UIMAD UR7, UR36, UR42, URZ ;  /* 0x0000002a240722a4 */ /* 0x000fee000f8e02ff */
[----:B------:R-:W-:Y:S01]  /*4ce0*/  @!P1 PRMT R234, R0, 0x7610, R234 ;  /* 0x0000761000ea9816 */ /* 0x000fe200000000ea */
[----:B--2---:R-:W-:Y:S06]  /*4cf0*/  @UP2 UIMAD.WIDE UR4, UR7, 0x4, UR4 ;  /* 0x00000004070428a5 */ /* 0x004fec000f8e0204 */
[----:B------:R-:W-:Y:S01]  /*4d00*/  IMAD.U32 R2, RZ, RZ, UR4 ;  /* 0x00000004ff027e24 */ /* 0x000fe2000f8e00ff */
[----:B------:R-:W-:Y:S04]  /*4d10*/  MOV R3, UR5 ;  /* 0x0000000500037c02 */ /* 0x000fe80008000f00 */
[----:B------:R-:W2:Y:S01]  /*4d20*/  @!UP2 LDCU UR4, c[0x0][0x880] ;  /* 0x00011000ff04a7ac */ /* 0x000ea20008000800 */
[----:B-1---5:R4:W5:Y:S02]  /*4d30*/  @P1 LDG.E R121, desc[UR8][R2.64] ;  /* 0x0000000802791981 */ /* 0x022964000c1e1900 */
[----:B--2-4-:R-:W-:Y:S07]  /*4d40*/  @!P1 IMAD.U32 R121, RZ, RZ, UR4 ;  /* 0x00000004ff799e24 */ /* 0x014fee000f8e00ff */
.L_x_87:
[----:B-----5:R-:W-:Y:S01]  /*4d50*/  @!P0 FSETP.EQ.AND P1, PT, R121, RZ, PT ;  /* 0x000000ff7900820b */ /* 0x020fe20003f22000 */
[----:B------:R-:W-:Y:S01]  /*4d60*/  @!UPT UIADD3 URZ, UPT, UPT, URZ, URZ, URZ ;  /* 0x000000fffffff290 */ /* 0x000fe2000fffe0ff */
[----:B------:R-:W-:Y:S11]  /*4d70*/  @!P0 BRA `(.L_x_88) ;  /* 0x0000000000148947 */ /* 0x000ff60003800000 */
[----:B------:R-:W-:Y:S02]  /*4d80*/  LOP3.LUT P0, RZ, R234, 0xff, RZ, 0xc0, !PT ;  /* 0x000000ffeaff7812 */ /* 0x000fe4000780c0ff */
[----:B------:R-:W-:Y:S04]  /*4d90*/  PLOP3.LUT P1, PT, PT, PT, UP2, 0x80, 0x8 ;  /* 0x000000000008781c */ /* 0x000fe80003f2f028 */
[----:B------:R-:W-:Y:S07]  /*4da0*/  PLOP3.LUT P1, PT, P1, PT, PT, 0x8, 0x80 ;  /* 0x000000000080781c */ /* 0x000fee0000f2e170 */
[----:B------:R-:W-:Y:S11]  /*4db0*/  @P0 FSETP.EQ.AND P1, PT, R121, RZ, PT ;  /* 0x000000ff7900020b */ /* 0x000ff60003f22000 */
[----:B------:R-:W-:Y:S02]  /*4dc0*/  @!UPT UIADD3 URZ, UPT, UPT, URZ, URZ, URZ ;  /* 0x000000fffffff290 */ /* 0x000fe4000fffe0ff */
.L_x_88:
[----:B------:R-:W-:Y:S01]  /*4dd0*/  ULEA UR5, UR30, UR6, 0x3 ;  /* 0x000000061e057291 */ /* 0x000fe2000f8e18ff */
[----:B-1----:R-:W-:Y:S02]  /*4de0*/  SHF.L.U32 R0, R11, 0x1f, RZ ;  /* 0x0000001f0b007819 */ /* 0x002fe400000006ff */
[----:B------:R-:W-:Y:S01]  /*4df0*/  ELECT P0, URZ, PT ;  /* 0x0000000000ff782f */ /* 0x000fe20003800000 */
[----:B------:R-:W-:Y:S05]  /*4e00*/  VIADD R10, R10, 0x1 ;  /* 0x000000010a0a7836 */ /* 0x000fea0000000000 */
[----:B------:R-:W1:Y:S02]  /*4e10*/  SYNCS.PHASECHK.TRANS64.TRYWAIT P2, [UR5+0x130], R0 ;  /* 0x00013000ff0075a7 */ /* 0x000e640008041105 */
[----:B-1----:R-:W-:Y:S05]  /*4e20*/  @!P2 BRA `(.L_x_89) ;  /* 0x0000005000d4a947 */ /* 0x002fea0003800000 */
.L_x_181:
[----:B------:R-:W-:Y:S01]  /*4e30*/  UIADD3 UR33, UPT, UPT, UR5, 0x120, URZ ;  /* 0x0000012005217890 */ /* 0x000fe2000fffe0ff */
[----:B------:R-:W-:Y:S01]  /*4e40*/  PLOP3.LUT P0, PT, P1, P0, PT, 0xf2, 0x2f ;  /* 0x00000000002f781c */ /* 0x000fe20000f01e72 */
[----:B------:R-:W-:Y:S01]  /*4e50*/  UMOV UR40, 0x0 ;  /* 0x0000000000287882 */ /* 0x000fe20000000000 */
[----:B------:R-:W-:Y:S01]  /*4e60*/  UMOV UR41, 0x10000000 ;  /* 0x1000000000297882 */ /* 0x000fe20000000000 */
[----:B------:R-:W-:Y:S01]  /*4e70*/  UMOV UR12, UR36 ;  /* 0x00000024000c7c82 */ /* 0x000fe20008000000 */
[----:B------:R-:W-:Y:S01]  /*4e80*/  UMOV UR20, UR36 ;  /* 0x0000002400147c82 */ /* 0x000fe20008000000 */
[----:B------:R-:W-:Y:S01]  /*4e90*/  UMOV UR28, UR36 ;  /* 0x00000024001c7c82 */ /* 0x000fe20008000000 */
[----:B------:R-:W-:Y:S01]  /*4ea0*/  UMOV UR9, UR33 ;  /* 0x0000002100097c82 */ /* 0x000fe20008000000 */
[----:B------:R-:W-:Y:S01]  /*4eb0*/  UMOV UR17, UR33 ;  /* 0x0000002100117c82 */ /* 0x000fe20008000000 */
[----:B------:R-:W-:Y:S01]  /*4ec0*/  UMOV UR25, UR33 ;  /* 0x0000002100197c82 */ /* 0x000fe20008000000 */
[C---:B------:R-:W-:Y:S04]  /*4ed0*/  ISETP.NE.AND P1, PT, R10.reuse, 0x2, PT ;  /* 0x000000020a00780c */ /* 0x040fe80003f25270 */
[----:B------:R-:W-:Y:S01]  /*4ee0*/  VOTEU.ALL UP0, P0 ;  /* 0x0000000000ff7886 */ /* 0x000fe20000000000 */
[----:B-1----:R-:W-:Y:S02]  /*4ef0*/  SEL R0, RZ, 0x1, P1 ;  /* 0x00000001ff007807 */ /* 0x002fe40000800000 */
[----:B------:R-:W-:Y:S02]  /*4f00*/  SEL R10, R10, RZ, P1 ;  /* 0x000000ff0a0a7207 */ /* 0x000fe40000800000 */
[----:B------:R-:W-:Y:S01]  /*4f10*/  @!UP0 UIADD3 UR38, UP1, UPT, UR54, 0x580, URZ ;  /* 0x0000058036268890 */ /* 0x000fe2000ff3e0ff */
[----:B------:R-:W-:Y:S01]  /*4f20*/  LOP3.LUT R9, R9, R0, RZ, 0x3c, !PT ;  /* 0x0000000009097212 */ /* 0x000fe200078e3cff */
[----:B------:R-:W-:Y:S02]  /*4f30*/  @!UP0 UIMAD UR4, UR30, 0x7000, UR6 ;  /* 0x000070001e0488a4 */ /* 0x000fe4000f8e0206 */
[----:B------:R-:W-:Y:S02]  /*4f40*/  @!UP0 UIADD3.X UR39, UPT, UPT, URZ, UR55, URZ, UP1, !UPT ;  /* 0x00000037ff278290 */ /* 0x000fe40008ffe4ff */
[----:B------:R-:W-:Y:S02]  /*4f50*/  @!UP0 USHF.L.U32 UR35, UR46, 0x6, URZ ;  /* 0x000000062e238899 */ /* 0x000fe400080006ff */
[----:B------:R-:W-:Y:S02]  /*4f60*/  @!UP0 UIMAD UR34, UR47, 0xe0, URZ ;  /* 0x000000e02f2288a4 */ /* 0x000fe4000f8e02ff */
[----:B------:R-:W-:Y:S01]  /*4f70*/  @!UP0 UIADD3 UR32, UPT, UPT, UR4, 0x400, URZ ;  /* 0x0000040004208890 */ /* 0x000fe2000fffe0ff */
[----:B------:R-:W-:Y:S01]  /*4f80*/  VOTEU.ALL UP1, P0 ;  /* 0x0000000000ff7886 */ /* 0x000fe20000020000 */
[----:B------:R-:W-:Y:S02]  /*4f90*/  @!UP0 UIADD3 UR10, UPT, UPT, UR34, 0x20, URZ ;  /* 0x00000020220a8890 */ /* 0x000fe4000fffe0ff */
[----:B------:R-:W-:Y:S01]  /*4fa0*/  @!UP0 UIADD3 UR8, UPT, UPT, UR4, 0x1400, URZ ;  /* 0x0000140004088890 */ /* 0x000fe2000fffe0ff */
[----:B------:R-:W-:Y:S01]  /*4fb0*/  UMOV UR11, UR35 ;  /* 0x00000023000b7c82 */ /* 0x000fe20008000000 */
[----:B------:R-:W-:Y:S03]  /*4fc0*/  @!UP0 UIADD3 UR18, UPT, UPT, UR34, 0x40, URZ ;  /* 0x0000004022128890 */ /* 0x000fe6000fffe0ff */
[----:B------:R1:W-:Y:S01]  /*4fd0*/  @!UP1 UTMALDG.3D [UR32], [UR38], desc[UR40] ;  /* 0x00002820260095b4 */ /* 0x0003e20008011000 */
[----:B------:R-:W-:Y:S01]  /*4fe0*/  VOTEU.ALL UP1, P0 ;  /* 0x0000000000ff7886 */ /* 0x000fe20000020000 */
[----:B------:R-:W-:Y:S01]  /*4ff0*/  @!UP0 UIADD3 UR16, UPT, UPT, UR4, 0x2400, URZ ;  /* 0x0000240004108890 */ /* 0x000fe2000fffe0ff */
[----:B------:R-:W-:Y:S01]  /*5000*/  UMOV UR19, UR35 ;  /* 0x0000002300137c82 */ /* 0x000fe20008000000 */
[----:B------:R-:W-:Y:S02]  /*5010*/  @!UP0 UIADD3 UR26, UPT, UPT, UR34, 0x60, URZ ;  /* 0x00000060221a8890 */ /* 0x000fe4000fffe0ff */
[----:B------:R-:W-:Y:S01]  /*5020*/  @!UP0 UIADD3 UR24, UPT, UPT, UR4, 0x3400, URZ ;  /* 0x0000340004188890 */ /* 0x000fe2000fffe0ff */
[----:B------:R2:W-:Y:S01]  /*5030*/  @!UP1 UTMALDG.3D [UR8], [UR38], desc[UR40] ;  /* 0x00002808260095b4 */ /* 0x0005e20008011000 */
[----:B------:R-:W-:Y:S01]  /*5040*/  VOTEU.ALL UP1, P0 ;  /* 0x0000000000ff7886 */ /* 0x000fe20000020000 */
[----:B------:R-:W-:Y:S01]  /*5050*/  UMOV UR27, UR35 ;  /* 0x00000023001b7c82 */ /* 0x000fe20008000000 */
[----:B------:R-:W-:Y:S02]  /*5060*/  UIADD3 UR47, UPT, UPT, UR13, UR60, URZ ;  /* 0x0000003c0d2f7290 */ /* 0x000fe4000fffe0ff */
[----:B------:R-:W-:Y:S01]  /*5070*/  UIADD3 UR46, UPT, UPT, UR14, UR61, URZ ;  /* 0x0000003d0e2e7290 */ /* 0x000fe2000fffe0ff */
[----:B------:R4:W-:Y:S01]  /*5080*/  @!UP1 UTMALDG.3D [UR16], [UR38], desc[UR40] ;  /* 0x00002810260095b4 */ /* 0x0009e20008011000 */
[----:B------:R-:W-:Y:S05]  /*5090*/  VOTEU.ALL UP1, P0 ;  /* 0x0000000000ff7886 */ /* 0x000fea0000020000 */
[----:B------:R-:W-:Y:S01]  /*50a0*/  @!UP1 UTMALDG.3D [UR24], [UR38], desc[UR40] ;  /* 0x00002818260095b4 */ /* 0x000fe20008011000 */
[----:B------:R-:W-:Y:S01]  /*50b0*/  VOTEU.ALL UP1, P0 ;  /* 0x0000000000ff7886 */ /* 0x000fe20000020000 */
[----:B-1----:R-:W-:Y:S01]  /*50c0*/  UMOV UR36, UR31 ;  /* 0x0000001f00247c82 */ /* 0x002fe20008000000 */
[----:B--2---:R-:W-:Y:S02]  /*50d0*/  @!UP0 UIADD3 UR10, UPT, UPT, UR34, 0x80, URZ ;  /* 0x00000080220a8890 */ /* 0x004fe4000fffe0ff */
[----:B------:R-:W-:Y:S02]  /*50e0*/  @!UP0 UIADD3 UR8, UPT, UPT, UR4, 0x4400, URZ ;  /* 0x0000440004088890 */ /* 0x000fe4000fffe0ff */
[----:B----4-:R-:W-:Y:S02]  /*50f0*/  @!UP0 UIADD3 UR18, UPT, UPT, UR34, 0xa0, URZ ;  /* 0x000000a022128890 */ /* 0x010fe4000fffe0ff */
[----:B------:R-:W-:Y:S05]  /*5100*/  @!UP0 UIADD3 UR16, UPT, UPT, UR4, 0x5400, URZ ;  /* 0x0000540004108890 */ /* 0x000fea000fffe0ff */
[----:B------:R1:W-:Y:S01]  /*5110*/  @!UP1 UTMALDG.3D [UR8], [UR38], desc[UR40] ;  /* 0x00002808260095b4 */ /* 0x0003e20008011000 */
[----:B------:R-:W-:Y:S02]  /*5120*/  UPLOP3.LUT UP1, UPT, UPT, UPT, UPT, 0x80, 0x8 ;  /* 0x000000000008789c */ /* 0x000fe40003f2f070 */
[----:B-1----:R-:W-:Y:S02]  /*5130*/  @!UP0 UIADD3 UR10, UPT, UPT, UR34, 0xc0, URZ ;  /* 0x000000c0220a8890 */ /* 0x002fe4000fffe0ff */
[----:B------:R-:W-:Y:S01]  /*5140*/  @!UP0 UIADD3 UR8, UPT, UPT, UR4, 0x6400, URZ ;  /* 0x0000640004088890 */ /* 0x000fe2000fffe0ff */
[----:B------:R-:W-:Y:S01]  /*5150*/  VOTEU.ALL UP0, P0 ;  /* 0x0000000000ff7886 */ /* 0x000fe20000000000 */
[----:B------:R-:W-:Y:S04]  /*5160*/  UIADD3 UR4, UPT, UPT, UR30, 0x1, URZ ;  /* 0x000000011e047890 */ /* 0x000fe8000fffe0ff */
[----:B------:R2:W-:Y:S01]  /*5170*/  @!UP0 UTMALDG.3D [UR16], [UR38], desc[UR40] ;  /* 0x00002810260085b4 */ /* 0x0005e20008011000 */
[----:B------:R-:W-:Y:S04]  /*5180*/  UISETP.NE.AND UP0, UPT, UR4, 0x2, UPT ;  /* 0x000000020400788c */ /* 0x000fe8000bf05270 */
[----:B------:R-:W-:Y:S02]  /*5190*/  USEL UR7, URZ, 0x1, UP0 ;  /* 0x00000001ff077887 */ /* 0x000fe40008000000 */
[----:B------:R-:W-:Y:S02]  /*51a0*/  USEL UR30, UR4, URZ, UP0 ;  /* 0x000000ff041e7287 */ /* 0x000fe40008000000 */
[----:B------:R-:W-:Y:S01]  /*51b0*/  VOTEU.ALL UP0, P0 ;  /* 0x0000000000ff7886 */ /* 0x000fe20000000000 */
[----:B------:R-:W-:Y:S01]  /*51c0*/  UPRMT UR4, UR15, 0x654, UR33 ;  /* 0x000006540f047896 */ /* 0x000fe20008000021 */
[----:B------:R-:W-:Y:S03]  /*51d0*/  LOP3.LUT R11, R11, UR7, RZ, 0x3c, !PT ;  /* 0x000000070b0b7c12 */ /* 0x000fe6000f8e3cff */
[----:B------:R2:W-:Y:S01]  /*51e0*/  @!UP0 UTMALDG.3D [UR8], [UR38], desc[UR40] ;  /* 0x00002808260085b4 */ /* 0x0005e20008011000 */
[----:B------:R2:W-:Y:S04]  /*51f0*/  @!P0 SYNCS.ARRIVE.TRANS64.RED.A0TR RZ, [UR5+0x120], R8 ;  /* 0x00012008ffff89a7 */ /* 0x0005e80008300405 */
[----:B------:R-:W-:Y:S01]  /*5200*/  SYNCS.ARRIVE.TRANS64.RED.A1T0 RZ, [UR4], RZ ;  /* 0x000000ffffff79a7 */ /* 0x000fe20008100404 */
[----:B------:R-:W-:Y:S05]  /*5210*/  BRA.U UP3, `(.L_x_90) ;  /* 0xfffffff103f47547 */ /* 0x000fea000b83ffff */
[----:B------:R-:W-:Y:S01]  /*5220*/  UIADD3 UR6, UPT, UPT, UR6, 0x130, URZ ;  /* 0x0000013006067890 */ /* 0x000fe2000fffe0ff */
[----:B------:R-:W-:-:S03]  /*5230*/  SHF.L.U32 R2, R11, 0x1f, RZ ;  /* 0x0000001f0b027819 */ /* 0x000fc600000006ff */
[----:B------:R-:W-:-:S09]  /*5240*/  ULEA UR4, UR30, UR6, 0x3 ;  /* 0x000000061e047291 */ /* 0x000fd2000f8e18ff */
[----:B------:R-:W1:Y:S02]  /*5250*/  SYNCS.PHASECHK.TRANS64.TRYWAIT P0, [UR4], R2 ;  /* 0x00000002ff0075a7 */ /* 0x000e640008001104 */
[----:B-1----:R-:W-:Y:S05]  /*5260*/  @!P0 BRA `(.L_x_91) ;  /* 0x0000004c00dc8947 */ /* 0x002fea0003800000 */
.L_x_183:
[----:B------:R-:W-:-:S04]  /*5270*/  UIADD3 UR4, UPT, UPT, UR30, 0x1, URZ ;  /* 0x000000011e047890 */ /* 0x000fc8000fffe0ff */
[----:B------:R-:W-:-:S04]  /*5280*/  UISETP.NE.AND UP0, UPT, UR4, 0x2, UPT ;  /* 0x000000020400788c */ /* 0x000fc8000bf05270 */
[----:B------:R-:W-:Y:S02]  /*5290*/  USEL UR5, URZ, 0x1, UP0 ;  /* 0x00000001ff057887 */ /* 0x000fe40008000000 */
[----:B------:R-:W-:-:S04]  /*52a0*/  USEL UR4, UR4, URZ, UP0 ;  /* 0x000000ff04047287 */ /* 0x000fc80008000000 */
[----:B------:R-:W-:Y:S01]  /*52b0*/  ULEA UR4, UR4, UR6, 0x3 ;  /* 0x0000000604047291 */ /* 0x000fe2000f8e18ff */
[----:B-1----:R-:W-:-:S04]  /*52c0*/  LOP3.LUT R2, R11, UR5, RZ, 0x3c, !PT ;  /* 0x000000050b027c12 */ /* 0x002fc8000f8e3cff */
[----:B------:R-:W-:Y:S01]  /*52d0*/  SHF.L.U32 R2, R2, 0x1f, RZ ;  /* 0x0000001f02027819 */ /* 0x000fe200000006ff */
[----:B------:R-:W-:-:S07]  /*52e0*/  IMAD.U32 R0, RZ, RZ, UR4 ;  /* 0x00000004ff007e24 */ /* 0x000fce000f8e00ff */
.L_x_92:
[----:B-1----:R1:W4:Y:S02]  /*52f0*/  SYNCS.PHASECHK.TRANS64.TRYWAIT P0, [R0+URZ], R2 ;  /* 0x00000002000075a7 */ /* 0x00232400080011ff */
[----:B----4-:R-:W-:Y:S05]  /*5300*/  @!P0 NANOSLEEP.SYNCS 0x989680 ;  /* 0x009896800000895d */ /* 0x010fea0003900000 */
[----:B------:R-:W4:Y:S02]  /*5310*/  @!P0 SYNCS.PHASECHK.TRANS64 P0, [R0+URZ], R2 ;  /* 0x00000002000085a7 */ /* 0x000f2400080010ff */
[----:B--234-:R-:W-:Y:S05]  /*5320*/  @P0 EXIT ;  /* 0x000000000000094d */ /* 0x01cfea0003800000 */
[----:B------:R-:W-:Y:S05]  /*5330*/  BRA `(.L_x_92) ;  /* 0xfffffffc00ec7947 */ /* 0x000fea000383ffff */
.L_x_82:
[----:B------:R-:W-:-:S06]  /*5340*/  UISETP.GE.AND UP0, UPT, UR18, 0x4, UPT ;  /* 0x000000041200788c */ /* 0x000fcc000bf06270 */
[----:B------:R-:W-:-:S13]  /*5350*/  PLOP3.LUT P0, PT, PT, PT, UP0, 0x80, 0x8 ;  /* 0x000000000008781c */ /* 0x000fda0003f0f008 */
[----:B-1----:R-:W-:Y:S05]  /*5360*/  @!P0 EXIT ;  /* 0x000000000000894d */ /* 0x002fea0003800000 */
[----:B------:R-:W-:Y:S01]  /*5370*/  BAR.SYNC.DEFER_BLOCKING 0x6, 0xa0 ;  /* 0x0182800000007b1d */ /* 0x000fe20000010000 */
[----:B------:R-:W-:-:S05]  /*5380*/  IMAD.U32 R2, R238, 0x10000, RZ ;  /* 0x00010000ee027824 */ /* 0x000fca00078e00ff */
[----:B------:R-:W-:Y:S02]  /*5390*/  UMOV UR4, 0x400 ;  /* 0x0000040000047882 */ /* 0x000fe40000000000 */
[----:B------:R-:W1:Y:S01]  /*53a0*/  LDC.64 R230, c[0x0][0x888] ;  /* 0x00022200ffe67b82 */ /* 0x000e620000000a00 */
[----:B------:R-:W-:Y:S01]  /*53b0*/  ULEA UR4, UR15, UR4, 0x18 ;  /* 0x000000040f047291 */ /* 0x000fe2000f8ec0ff */
[----:B------:R-:W-:Y:S01]  /*53c0*/  LOP3.LUT R2, R2, 0x600000, RZ, 0xc0, !PT ;  /* 0x0060000002027812 */ /* 0x000fe200078ec0ff */
[----:B------:R-:W2:Y:S01]  /*53d0*/  LDCU UR41, c[0x0][0xb0c] ;  /* 0x00016180ff2977ac */ /* 0x000ea20008000800 */
[----:B------:R-:W3:Y:S04]  /*53e0*/  LDCU UR40, c[0x0][0xb30] ;  /* 0x00016600ff2877ac */ /* 0x000ee80008000800 */
[----:B------:R-:W4:Y:S01]  /*53f0*/  LDC.64 R232, c[0x0][0x890] ;  /* 0x00022400ffe87b82 */ /* 0x000f220000000a00 */
[----:B------:R-:W1:Y:S01]  /*5400*/  LDCU.64 UR62, c[0x0][0x888] ;  /* 0x00011100ff3e77ac */ /* 0x000e620008000a00 */
[----:B------:R-:W1:Y:S06]  /*5410*/  LDCU.64 UR42, c[0x0][0xb28] ;  /* 0x00016500ff2a77ac */ /* 0x000e6c0008000a00 */
[----:B------:R-:W1:Y:S01]  /*5420*/  LDC.64 R228, c[0x0][0x8b0] ;  /* 0x00022c00ffe47b82 */ /* 0x000e620000000a00 */
[----:B------:R-:W2:Y:S01]  /*5430*/  LDS R0, [UR4+0x200] ;  /* 0x00020004ff007984 */ /* 0x000ea20008000800 */
[----:B------:R-:W1:Y:S01]  /*5440*/  LDCU.128 UR56, c[0x0][0xb10] ;  /* 0x00016200ff3877ac */ /* 0x000e620008000c00 */
[----:B------:R-:W-:Y:S01]  /*5450*/  UMOV UR53, 0x1 ;  /* 0x0000000100357882 */ /* 0x000fe20000000000 */
[----:B------:R-:W-:Y:S01]  /*5460*/  UMOV UR39, URZ ;  /* 0x000000ff00277c82 */ /* 0x000fe20008000000 */
[----:B------:R-:W-:Y:S01]  /*5470*/  UMOV UR52, URZ ;  /* 0x000000ff00347c82 */ /* 0x000fe20008000000 */
[----:B------:R-:W-:Y:S01]  /*5480*/  UMOV UR18, URZ ;  /* 0x000000ff00127c82 */ /* 0x000fe20008000000 */
[----:B------:R-:W-:Y:S01]  /*5490*/  UMOV UR51, URZ ;  /* 0x000000ff00337c82 */ /* 0x000fe20008000000 */
[----:B------:R-:W-:Y:S01]  /*54a0*/  UMOV UR45, URZ ;  /* 0x000000ff002d7c82 */ /* 0x000fe20008000000 */
[----:B------:R-:W-:Y:S01]  /*54b0*/  UMOV UR50, URZ ;  /* 0x000000ff00327c82 */ /* 0x000fe20008000000 */
[----:B------:R-:W-:Y:S01]  /*54c0*/  UMOV UR49, URZ ;  /* 0x000000ff00317c82 */ /* 0x000fe20008000000 */
[----:B--234-:R-:W-:-:S07]  /*54d0*/  IADD3 R2, PT, PT, R0, R2, RZ ;  /* 0x0000000200027210 */ /* 0x01cfce0007ffe0ff */
.L_x_118:
[----:B--2---:R-:W2:Y:S01]  /*54e0*/  S2UR UR4, SR_CgaCtaId ;  /* 0x00000000000479c3 */ /* 0x004ea20000008800 */
[----:B------:R-:W-:Y:S01]  /*54f0*/  UMOV UR44, 0x400 ;  /* 0x00000400002c7882 */ /* 0x000fe20000000000 */
[----:B-1----:R-:W-:Y:S04]  /*5500*/  MOV R3, UR51 ;  /* 0x0000003300037c02 */ /* 0x002fe80008000f00 */
[----:B------:R-:W-:Y:S01]  /*5510*/  SHF.L.U32 R3, R3, 0x1f, RZ ;  /* 0x0000001f03037819 */ /* 0x000fe200000006ff */
[----:B--2---:R-:W-:Y:S04]  /*5520*/  ULEA UR44, UR4, UR44, 0x18 ;  /* 0x0000002c042c7291 */ /* 0x004fe8000f8ec0ff */
[----:B------:R-:W-:Y:S09]  /*5530*/  ULEA UR4, UR18, UR44, 0x3 ;  /* 0x0000002c12047291 */ /* 0x000ff2000f8e18ff */
[----:B------:R-:W2:Y:S02]  /*5540*/  SYNCS.PHASECHK.TRANS64.TRYWAIT P0, [UR4+0x150], R3 ;  /* 0x00015003ff0075a7 */ /* 0x000ea40008001104 */
[----:B--2---:R-:W-:Y:S05]  /*5550*/  @!P0 BRA `(.L_x_93) ;  /* 0x0000004c00388947 */ /* 0x004fea0003800000 */
.L_x_185:
[----:B------:R-:W-:Y:S02]  /*5560*/  ULEA UR5, UR18, UR44, 0x4 ;  /* 0x0000002c12057291 */ /* 0x000fe4000f8e20ff */
[----:B------:R-:W-:Y:S01]  /*5570*/  UIADD3 UR4, UPT, UPT, UR4, 0x160, URZ ;  /* 0x0000016004047890 */ /* 0x000fe2000fffe0ff */
[----:B------:R-:W3:Y:S03]  /*5580*/  LDCU UR10, c[0x0][0xb24] ;  /* 0x00016480ff0a77ac */ /* 0x000ee60008000800 */
[----:B------:R-:W-:Y:S03]  /*5590*/  UPRMT UR4, URZ, 0x654, UR4 ;  /* 0x00000654ff047896 */ /* 0x000fe60008000004 */
[----:B------:R-:W4:Y:S01]  /*55a0*/  LDS.128 R4, [UR5+0x1e0] ;  /* 0x0001e005ff047984 */ /* 0x000f220008000c00 */
[----:B------:R-:W-:Y:S01]  /*55b0*/  @!PT LDS RZ, [RZ] ;  /* 0x00000000fffff984 */ /* 0x000fe20000000800 */
[----:B------:R-:W-:Y:S01]  /*55c0*/  @!PT LDS RZ, [RZ] ;  /* 0x00000000fffff984 */ /* 0x000fe20000000800 */
[----:B------:R-:W-:Y:S01]  /*55d0*/  @!PT LDS RZ, [RZ] ;  /* 0x00000000fffff984 */ /* 0x000fe20000000800 */
[----:B------:R-:W-:Y:S01]  /*55e0*/  @!PT LDS RZ, [RZ] ;  /* 0x00000000fffff984 */ /* 0x000fe20000000800 */
[----:B------:R1:W-:Y:S07]  /*55f0*/  MEMBAR.ALL.CTA ;  /* 0x0000000000007992 */ /* 0x0003ee0000008000 */
[----:B-1----:R-:W1:Y:S02]  /*5600*/  FENCE.VIEW.ASYNC.S ;  /* 0x00000000000073c6 */ /* 0x002e640000000000 */
[----:B-1----:R-:W-:Y:S01]  /*5610*/  SYNCS.ARRIVE.TRANS64.RED.A1T0 RZ, [UR4], RZ ;  /* 0x000000ffffff79a7 */ /* 0x002fe20008100404 */
[----:B----4-:R-:W-:Y:S11]  /*5620*/  LOP3.LUT P0, RZ, R6, 0x1, RZ, 0xc0, !PT ;  /* 0x0000000106ff7812 */ /* 0x010ff6000780c0ff */
[----:B------:R-:W-:Y:S02]  /*5630*/  @!UPT UIADD3 URZ, UPT, UPT, URZ, URZ, URZ ;  /* 0x000000fffffff290 */ /* 0x000fe4000fffe0ff */
[----:B------:R-:W-:Y:S01]  /*5640*/  VOTEU.ANY UP0, P0 ;  /* 0x0000000000ff7886 */ /* 0x000fe20000000100 */
[----:B------:R-:W-:Y:S01]  /*5650*/  PLOP3.LUT P3, PT, PT, PT, UP0, 0x80, 0x8 ;  /* 0x000000000008781c */ /* 0x000fe20003f6f008 */
[----:B------:R-:W-:Y:S01]  /*5660*/  UP2UR UR54, UPR, URZ, 0x1 ;  /* 0x00000001ff367883 */ /* 0x000fe20008000000 */
[----:B------:R-:W-:Y:S02]  /*5670*/  PLOP3.LUT P1, PT, PT, PT, UP0, 0x80, 0x8 ;  /* 0x000000000008781c */ /* 0x000fe40003f2f008 */
[----:B------:R-:W-:Y:S02]  /*5680*/  PLOP3.LUT P2, PT, PT, PT, UP0, 0x80, 0x8 ;  /* 0x000000000008781c */ /* 0x000fe40003f4f008 */
[----:B------:R-:W-:Y:S01]  /*5690*/  PLOP3.LUT P0, PT, PT, PT, UP0, 0x80, 0x8 ;  /* 0x000000000008781c */ /* 0x000fe20003f0f008 */
[----:B---3--:R-:W-:Y:S06]  /*56a0*/  UISETP.GE.AND UP0, UPT, UR10, 0x1, UPT ;  /* 0x000000010a00788c */ /* 0x008fec000bf06270 */
[----:B--2---:R-:W-:Y:S02]  /*56b0*/  @P3 MOV R3, R4 ;  /* 0x0000000400033202 */ /* 0x004fe40000000f00 */
[----:B------:R-:W-:Y:S02]  /*56c0*/  @P1 LOP3.LUT R0, R5, 0xffff, RZ, 0xc0, !PT ;  /* 0x0000ffff05001812 */ /* 0x000fe400078ec0ff */
[----:B------:R-:W-:Y:S02]  /*56d0*/  @P2 R2UR UR38, R3 ;  /* 0x00000000032622ca */ /* 0x000fe400000e0000 */
[----:B------:R-:W-:Y:S01]  /*56e0*/  @P0 R2UR UR37, R0 ;  /* 0x00000000002502ca */ /* 0x000fe200000e0000 */
[----:B------:R-:W-:Y:S03]  /*56f0*/  @!UPT UIADD3 URZ, UPT, UPT, URZ, URZ, URZ ;  /* 0x000000fffffff290 */ /* 0x000fe6000fffe0ff */
[----:B------:R-:W-:Y:S11]  /*5700*/  BRA.U !UP0, `(.L_x_94) ;  /* 0x0000000108cc7547 */ /* 0x000ff6000b800000 */
[----:B------:R-:W1:Y:S01]  /*5710*/  LDCU UR6, c[0x0][0xb20] ;  /* 0x00016400ff0677ac */ /* 0x000e620008000800 */
[----:B------:R-:W2:Y:S01]  /*5720*/  LDCU UR7, c[0x0][0x370] ;  /* 0x00006e00ff0777ac */ /* 0x000ea20008000800 */
[----:B------:R-:W3:Y:S01]  /*5730*/  LDCU UR4, c[0x0][0x374] ;  /* 0x00006e80ff0477ac */ /* 0x000ee20008000800 */
[----:B------:R-:W-:Y:S02]  /*5740*/  UISETP.NE.AND UP0, UPT, UR58, 0x1, UPT ;  /* 0x000000013a00788c */ /* 0x000fe4000bf05270 */
[----:B------:R-:W-:Y:S02]  /*5750*/  UIMAD.WIDE.U32 UR12, UR37, UR59, URZ ;  /* 0x0000003b250c72a5 */ /* 0x000fe4000f8e00ff */
[----:B------:R-:W-:Y:S02]  /*5760*/  UISETP.NE.AND UP1, UPT, UR41, 0x1, UPT ;  /* 0x000000012900788c */ /* 0x000fe4000bf25270 */
[----:B------:R-:W-:Y:S02]  /*5770*/  UISETP.NE.AND UP2, UPT, UR10, 0x1, UPT ;  /* 0x000000010a00788c */ /* 0x000fe4000bf45270 */
[----:B------:R-:W-:Y:S02]  /*5780*/  UIMAD.WIDE.U32 UR16, UR38, UR56, URZ ;  /* 0x00000038261072a5 */ /* 0x000fe4000f8e00ff */
[----:B--2---:R-:W-:Y:S02]  /*5790*/  UIMAD.WIDE.U32 UR14, UR7, UR56, URZ ;  /* 0x00000038070e72a5 */ /* 0x004fe4000f8e00ff */
[----:B---3--:R-:W-:Y:S07]  /*57a0*/  UIMAD.WIDE.U32 UR8, UR4, UR59, URZ ;  /* 0x0000003b040872a5 */ /* 0x008fee000f8e00ff */
[----:B------:R-:W-:Y:S02]  /*57b0*/  UMOV UR5, UR9 ;  /* 0x0000000900057c82 */ /* 0x000fe40008000000 */
[----:B-1----:R-:W-:Y:S03]  /*57c0*/  @UP0 USHF.R.U32.HI UR4, URZ, UR6, UR5 ;  /* 0x00000006ff040299 */ /* 0x002fe60008011605 */
[----:B------:R-:W-:Y:S01]  /*57d0*/  UMOV UR5, UR13 ;  /* 0x0000000d00057c82 */ /* 0x000fe20008000000 */
[----:B------:R-:W-:Y:S02]  /*57e0*/  UIMAD.WIDE.U32 UR8, UR4, UR42, URZ ;  /* 0x0000002a040872a5 */ /* 0x000fe4000f8e00ff */
[----:B------:R-:W-:Y:S03]  /*57f0*/  USHF.R.U32.HI UR6, URZ, UR6, UR5 ;  /* 0x00000006ff067299 */ /* 0x000fe60008011605 */
[----:B------:R-:W-:Y:S01]  /*5800*/  UMOV UR5, UR15 ;  /* 0x0000000f00057c82 */ /* 0x000fe20008000000 */
[----:B------:R-:W-:Y:S02]  /*5810*/  USEL UR6, UR37, UR6, !UP0 ;  /* 0x0000000625067287 */ /* 0x000fe4000c000000 */
[----:B------:R-:W-:Y:S01]  /*5820*/  @UP1 USHF.R.U32.HI UR7, URZ, UR57, UR5 ;  /* 0x00000039ff071299 */ /* 0x000fe20008011605 */
[----:B------:R-:W-:Y:S02]  /*5830*/  UMOV UR8, UR9 ;  /* 0x0000000900087c82 */ /* 0x000fe40008000000 */
[----:B------:R-:W-:Y:S01]  /*5840*/  UMOV UR5, UR17 ;  /* 0x0000001100057c82 */ /* 0x000fe20008000000 */
[----:B------:R-:W-:Y:S02]  /*5850*/  UIMAD.WIDE.U32 UR12, UR7, UR42, URZ ;  /* 0x0000002a070c72a5 */ /* 0x000fe4000f8e00ff */
[----:B------:R-:W-:Y:S02]  /*5860*/  @UP2 USHF.R.U32.HI UR4, URZ, UR43, UR8 ;  /* 0x0000002bff042299 */ /* 0x000fe40008011608 */
[----:B------:R-:W-:Y:S02]  /*5870*/  USHF.R.U32.HI UR5, URZ, UR57, UR5 ;  /* 0x00000039ff057299 */ /* 0x000fe40008011605 */
[----:B------:R-:W-:Y:S02]  /*5880*/  UIMAD UR4, UR10, UR4, URZ ;  /* 0x000000040a0472a4 */ /* 0x000fe4000f8e02ff */
[----:B------:R-:W-:Y:S02]  /*5890*/  USEL UR5, UR38, UR5, !UP1 ;  /* 0x0000000526057287 */ /* 0x000fe4000c800000 */
[----:B------:R-:W-:Y:S01]  /*58a0*/  UISETP.GE.AND UP0, UPT, UR6, UR4, UPT ;  /* 0x000000040600728c */ /* 0x000fe2000bf06270 */
[----:B------:R-:W-:Y:S01]  /*58b0*/  UMOV UR8, UR13 ;  /* 0x0000000d00087c82 */ /* 0x000fe20008000000 */
[----:B------:R-:W-:Y:S02]  /*58c0*/  UIMAD.WIDE.U32 UR12, UR6, UR42, URZ ;  /* 0x0000002a060c72a5 */ /* 0x000fe4000f8e00ff */
[----:B------:R-:W-:Y:S04]  /*58d0*/  @UP2 USHF.R.U32.HI UR7, URZ, UR43, UR8 ;  /* 0x0000002bff072299 */ /* 0x000fe80008011608 */
[----:B------:R-:W-:Y:S01]  /*58e0*/  UIMAD UR8, UR10, UR7, URZ ;  /* 0x000000070a0872a4 */ /* 0x000fe2000f8e02ff */
[----:B------:R-:W-:Y:S03]  /*58f0*/  UMOV UR4, UR13 ;  /* 0x0000000d00047c82 */ /* 0x000fe60008000000 */
[----:B------:R-:W-:Y:S02]  /*5900*/  UISETP.GE.OR UP0, UPT, UR5, UR8, UP0 ;  /* 0x000000080500728c */ /* 0x000fe40008706670 */
[----:B------:R-:W-:Y:S02]  /*5910*/  USHF.R.U32.HI UR4, URZ, UR43, UR4 ;  /* 0x0000002bff047299 */ /* 0x000fe40008011604 */
[----:B------:R-:W-:Y:S02]  /*5920*/  UIMAD.WIDE.U32 UR8, UR5, UR42, URZ ;  /* 0x0000002a050872a5 */ /* 0x000fe4000f8e00ff */
[----:B------:R-:W-:Y:S02]  /*5930*/  USEL UR12, UR6, UR4, !UP2 ;  /* 0x00000004060c7287 */ /* 0x000fe4000d000000 */
[----:B------:R-:W-:Y:S02]  /*5940*/  UIADD3 UR8, UPT, UPT, -UR5, URZ, URZ ;  /* 0x000000ff05087290 */ /* 0x000fe4000fffe1ff */
[----:B------:R-:W-:Y:S01]  /*5950*/  UIADD3 UR11, UPT, UPT, -UR12, URZ, URZ ;  /* 0x000000ff0c0b7290 */ /* 0x000fe2000fffe1ff */
[----:B------:R-:W-:Y:S01]  /*5960*/  @!UP0 UMOV UR4, UR9 ;  /* 0x0000000900048c82 */ /* 0x000fe20008000000 */
[----:B------:R-:W-:Y:S02]  /*5970*/  UIADD3 UR9, UPT, UPT, -UR6, URZ, URZ ;  /* 0x000000ff06097290 */ /* 0x000fe4000fffe1ff */
[----:B------:R-:W-:Y:S02]  /*5980*/  @!UP0 USHF.R.U32.HI UR4, URZ, UR43, UR4 ;  /* 0x0000002bff048299 */ /* 0x000fe40008011604 */
[----:B------:R-:W-:Y:S02]  /*5990*/  UIMAD UR11, UR10, UR11, UR6 ;  /* 0x0000000b0a0b72a4 */ /* 0x000fe4000f8e0206 */
[----:B------:R-:W-:Y:S04]  /*59a0*/  @!UP0 USEL UR4, UR5, UR4, !UP2 ;  /* 0x0000000405048287 */ /* 0x000fe8000d000000 */
[----:B------:R-:W-:Y:S02]  /*59b0*/  @!UP0 UIMAD UR11, UR7, UR11, UR4 ;  /* 0x0000000b070b82a4 */ /* 0x000fe4000f8e0204 */
[----:B------:R-:W-:Y:S02]  /*59c0*/  @!UP0 UIADD3 UR12, UPT, UPT, UR12, -UR4, URZ ;  /* 0x800000040c0c8290 */ /* 0x000fe4000fffe0ff */
[----:B------:R-:W-:Y:S02]  /*59d0*/  UIMAD UR7, UR41, UR8, UR38 ;  /* 0x00000008290772a4 */ /* 0x000fe4000f8e0226 */
[----:B------:R-:W-:Y:S02]  /*59e0*/  @!UP0 UIMAD UR6, UR12, UR10, UR5 ;  /* 0x0000000a0c0682a4 */ /* 0x000fe4000f8e0205 */
[----:B------:R-:W-:Y:S01]  /*59f0*/  UIMAD UR4, UR58, UR9, UR37 ;  /* 0x000000093a0472a4 */ /* 0x000fe2000f8e0225 */
[----:B------:R-:W-:Y:S02]  /*5a00*/  @!UP0 UMOV UR5, UR11 ;  /* 0x0000000b00058c82 */ /* 0x000fe40008000000 */
[----:B------:R-:W-:Y:S02]  /*5a10*/  UIMAD UR38, UR5, UR41, UR7 ;  /* 0x00000029052672a4 */ /* 0x000fe4000f8e0207 */
[----:B------:R-:W-:Y:S11]  /*5a20*/  UIMAD UR37, UR6, UR58, UR4 ;  /* 0x0000003a062572a4 */ /* 0x000ff6000f8e0204 */
[----:B------:R-:W-:Y:S01]  /*5a30*/  @!UPT UIADD3 URZ, UPT, UPT, URZ, URZ, URZ ;  /* 0x000000fffffff290 */ /* 0x000fe2000fffe0ff */
.L_x_94:
[----:B------:R-:W-:Y:S02]  /*5a40*/  UISETP.NE.AND UP0, UPT, UR40, 0x1, UPT ;  /* 0x000000012800788c */ /* 0x000fe4000bf05270 */
[----:B------:R-:W-:Y:S02]  /*5a50*/  UISETP.NE.AND UP1, UPT, UR54, URZ, UPT ;  /* 0x000000ff3600728c */ /* 0x000fe4000bf25270 */
[----:B------:R-:W-:Y:S04]  /*5a60*/  UIADD3 UR48, UPT, UPT, UR18, 0x1, URZ ;  /* 0x0000000112307890 */ /* 0x000fe8000fffe0ff */
[----:B------:R-:W-:Y:S02]  /*5a70*/  PLOP3.LUT P1, PT, PT, PT, UP1, 0x80, 0x8 ;  /* 0x000000000008781c */ /* 0x000fe40003f2f018 */
[----:B------:R-:W-:Y:S01]  /*5a80*/  PLOP3.LUT P0, PT, PT, PT, UP1, 0x80, 0x8 ;  /* 0x000000000008781c */ /* 0x000fe20003f0f018 */
[----:B------:R-:W1:Y:S01]  /*5a90*/  @!UP0 LDCU.128 UR12, c[0x0][0xb10] ;  /* 0x00016200ff0c87ac */ /* 0x000e620008000c00 */
[----:B------:R-:W2:Y:S09]  /*5aa0*/  @!UP0 LDCU UR5, c[0x0][0xb0c] ;  /* 0x00016180ff0587ac */ /* 0x000eb20008000800 */
[----:B------:R-:W-:Y:S01]  /*5ab0*/  @P1 SHF.R.U32.HI R4, RZ, 0x10, R5 ;  /* 0x00000010ff041819 */ /* 0x000fe20000011605 */
[----:B------:R-:W3:Y:S03]  /*5ac0*/  @!UP0 LDCU UR10, c[0x0][0xb20] ;  /* 0x00016400ff0a87ac */ /* 0x000ee60008000800 */
[----:B------:R-:W-:Y:S01]  /*5ad0*/  @P0 R2UR UR55, R4 ;  /* 0x00000000043702ca */ /* 0x000fe200000e0000 */
[----:B-1----:R-:W-:Y:S02]  /*5ae0*/  UIMAD.WIDE.U32 UR8, UR38, UR12, URZ ;  /* 0x0000000c260872a5 */ /* 0x002fe4000f8e00ff */
[----:B------:R-:W-:Y:S02]  /*5af0*/  UIMAD.WIDE.U32 UR6, UR37, UR15, URZ ;  /* 0x0000000f250672a5 */ /* 0x000fe4000f8e00ff */
[----:B------:R-:W-:Y:S03]  /*5b00*/  @!UP0 UISETP.NE.AND UP1, UPT, UR14, 0x1, UPT ;  /* 0x000000010e00888c */ /* 0x000fe6000bf25270 */
[----:B------:R-:W-:Y:S01]  /*5b10*/  @!UP0 UMOV UR4, UR9 ;  /* 0x0000000900048c82 */ /* 0x000fe20008000000 */
[----:B--2---:R-:W-:Y:S02]  /*5b20*/  @!UP0 UISETP.NE.AND UP2, UPT, UR5, 0x1, UPT ;  /* 0x000000010500888c */ /* 0x004fe4000bf45270 */
[----:B------:R-:W-:Y:S01]  /*5b30*/  @!UP0 USHF.R.U32.HI UR4, URZ, UR13, UR4 ;  /* 0x0000000dff048299 */ /* 0x000fe20008011604 */
[----:B------:R-:W-:Y:S02]  /*5b40*/  @!UP0 UMOV UR6, UR7 ;  /* 0x0000000700068c82 */ /* 0x000fe40008000000 */
[----:B---3--:R-:W-:Y:S02]  /*5b50*/  @!UP0 USHF.R.U32.HI UR6, URZ, UR10, UR6 ;  /* 0x0000000aff068299 */ /* 0x008fe40008011606 */
[----:B------:R-:W-:Y:S02]  /*5b60*/  @!UP0 USEL UR7, UR38, UR4, !UP2 ;  /* 0x0000000426078287 */ /* 0x000fe4000d000000 */
[----:B------:R-:W-:Y:S04]  /*5b70*/  @!UP0 USEL UR6, UR37, UR6, !UP1 ;  /* 0x0000000625068287 */ /* 0x000fe8000c800000 */
[----:B------:R-:W-:Y:S02]  /*5b80*/  @!UP0 UIADD3 UR4, UPT, UPT, -UR7, UR6, URZ ;  /* 0x0000000607048290 */ /* 0x000fe4000fffe1ff */
[----:B------:R-:W-:Y:S02]  /*5b90*/  @!UP0 UIADD3 UR6, UPT, UPT, UR7, -UR6, URZ ;  /* 0x8000000607068290 */ /* 0x000fe4000fffe0ff */
[----:B------:R-:W-:Y:S02]  /*5ba0*/  UIADD3 UR7, UPT, UPT, UR44, 0x400, URZ ;  /* 0x000004002c077890 */ /* 0x000fe4000fffe0ff */
[----:B------:R-:W-:Y:S02]  /*5bb0*/  @!UP0 UIMAD UR38, UR4, UR5, UR38 ;  /* 0x00000005042682a4 */ /* 0x000fe4000f8e0226 */
[----:B------:R-:W-:Y:S02]  /*5bc0*/  @!UP0 UIMAD UR37, UR6, UR14, UR37 ;  /* 0x0000000e062582a4 */ /* 0x000fe4000f8e0225 */
[----:B------:R-:W-:Y:S09]  /*5bd0*/  ULOP3.LUT UP0, URZ, UR7, 0x1b0, URZ, 0xc0, !UPT ;  /* 0x000001b007ff7892 */ /* 0x000ff2000f80c0ff */
[----:B------:R-:W-:Y:S05]  /*5be0*/  BRA.U !UP0, `(.L_x_95) ;  /* 0x00000001087c7547 */ /* 0x000fea000b800000 */
[----:B------:R-:W1:Y:S01]  /*5bf0*/  LDCU.64 UR8, c[0x4][0x80] ;  /* 0x01001000ff0877ac */ /* 0x000e620008000a00 */
[----:B------:R-:W-:Y:S01]  /*5c00*/  MOV R16, 0x0 ;  /* 0x0000000000107802 */ /* 0x000fe20000000f00 */
[----:B------:R-:W-:Y:S02]  /*5c10*/  HFMA2 R12, -RZ, RZ, 0, 5.9604644775390625e-08 ;  /* 0x00000001ff0c7431 */ /* 0x000fe400000001ff */
[----:B------:R-:W-:Y:S01]  /*5c20*/  IMAD.MOV.U32 R8, RZ, RZ, 0x70 ;  /* 0x00000070ff087424 */ /* 0x000fe200078e00ff */
[----:B------:R2:W3:Y:S01]  /*5c30*/  LDC.64 R14, c[0x4][R16] ;  /* 0x01000000100e7b82 */ /* 0x0004e20000000a00 */
[----:B------:R-:W4:Y:S01]  /*5c40*/  LDCU.64 UR6, c[0x4][0x88] ;  /* 0x01001100ff0677ac */ /* 0x000f220008000a00 */
[----:B------:R-:W-:Y:S01]  /*5c50*/  IMAD.MOV.U32 R13, RZ, RZ, RZ ;  /* 0x000000ffff0d7224 */ /* 0x000fe200078e00ff */
[----:B------:R-:W2:Y:S01]  /*5c60*/  LDCU.64 UR4, c[0x4][0x8] ;  /* 0x01000100ff0477ac */ /* 0x000ea20008000a00 */
[----:B-1----:R-:W-:Y:S01]  /*5c70*/  MOV R5, UR9 ;  /* 0x0000000900057c02 */ /* 0x002fe20008000f00 */
[----:B------:R-:W-:Y:S01]  /*5c80*/  IMAD.U32 R4, RZ, RZ, UR8 ;  /* 0x00000008ff047e24 */ /* 0x000fe2000f8e00ff */
[----:B----4-:R-:W-:Y:S01]  /*5c90*/  MOV R7, UR7 ;  /* 0x0000000700077c02 */ /* 0x010fe20008000f00 */
[----:B------:R-:W-:Y:S01]  /*5ca0*/  IMAD.U32 R6, RZ, RZ, UR6 ;  /* 0x00000006ff067e24 */ /* 0x000fe2000f8e00ff */
[----:B--2---:R-:W-:Y:S01]  /*5cb0*/  MOV R11, UR5 ;  /* 0x00000005000b7c02 */ /* 0x004fe20008000f00 */
[----:B------:R-:W-:Y:S02]  /*5cc0*/  IMAD.U32 R10, RZ, RZ, UR4 ;  /* 0x00000004ff0a7e24 */ /* 0x000fe4000f8e00ff */
[----:B------:R-:W-:Y:S07]  /*5cd0*/  LEPC R20, `(.L_x_96) ;  /* 0x000000001014794e */ /* 0x000fee0000000000 */
[----:B---3-5:R-:W-:Y:S05]  /*5ce0*/  CALL.ABS.NOINC R14 ;  /* 0x000000000e007343 */ /* 0x028fea0003c00000 */
.L_x_96:
[----:B------:R-:W1:Y:S01]  /*5cf0*/  LDCU.64 UR8, c[0x4][0x80] ;  /* 0x01001000ff0877ac */ /* 0x000e620008000a00 */
[----:B------:R-:W2:Y:S01]  /*5d00*/  LDC.64 R16, c[0x4][R16] ;  /* 0x0100000010107b82 */ /* 0x000ea20000000a00 */
[----:B------:R-:W-:Y:S02]  /*5d10*/  HFMA2 R12, -RZ, RZ, 0, 5.9604644775390625e-08 ;  /* 0x00000001ff0c7431 */ /* 0x000fe400000001ff */
[----:B------:R-:W-:Y:S02]  /*5d20*/  IMAD.MOV.U32 R8, RZ, RZ, 0x70 ;  /* 0x00000070ff087424 */ /* 0x000fe400078e00ff */
[----:B------:R-:W-:Y:S01]  /*5d30*/  IMAD.MOV.U32 R13, RZ, RZ, RZ ;  /* 0x000000ffff0d7224 */ /* 0x000fe200078e00ff */
[----:B------:R-:W3:Y:S01]  /*5d40*/  LDCU.64 UR6, c[0x4][0x88] ;  /* 0x01001100ff0677ac */ /* 0x000ee20008000a00 */
[----:B------:R-:W4:Y:S01]  /*5d50*/  LDCU.64 UR4, c[0x4][0x8] ;  /* 0x01000100ff0477ac */ /* 0x000f220008000a00 */
[----:B-1----:R-:W-:Y:S02]  /*5d60*/  MOV R4, UR8 ;  /* 0x0000000800047c02 */ /* 0x002fe40008000f00 */
[----:B------:R-:W-:Y:S02]  /*5d70*/  MOV R5, UR9 ;  /* 0x0000000900057c02 */ /* 0x000fe40008000f00 */
[----:B---3--:R-:W-:Y:S01]  /*5d80*/  MOV R7, UR7 ;  /* 0x0000000700077c02 */ /* 0x008fe20008000f00 */
[----:B------:R-:W-:Y:S01]  /*5d90*/  IMAD.U32 R6, RZ, RZ, UR6 ;  /* 0x00000006ff067e24 */ /* 0x000fe2000f8e00ff */
[----:B----4-:R-:W-:Y:S01]  /*5da0*/  MOV R11, UR5 ;  /* 0x00000005000b7c02 */ /* 0x010fe20008000f00 */
[----:B------:R-:W-:Y:S02]  /*5db0*/  IMAD.U32 R10, RZ, RZ, UR4 ;  /* 0x00000004ff0a7e24 */ /* 0x000fe4000f8e00ff */
[----:B------:R-:W-:Y:S07]  /*5dc0*/  LEPC R20, `(.L_x_95) ;  /* 0x000000001014794e */ /* 0x000fee0000000000 */
[----:B--2---:R-:W-:Y:S05]  /*5dd0*/  CALL.ABS.NOINC R16 ;  /* 0x0000000010007343 */ /* 0x004fea0003c00000 */
.L_x_95:
[----:B------:R-:W-:Y:S02]  /*5de0*/  R2UR UR4, R236 ;  /* 0x00000000ec0472ca */ /* 0x000fe400000e0000 */
[----:B------:R-:W-:Y:S02]  /*5df0*/  ISETP.NE.U32.AND P3, PT, R232, RZ, PT ;  /* 0x000000ffe800720c */ /* 0x000fe40003f65070 */
[----:B------:R-:W-:Y:S02]  /*5e00*/  ISETP.NE.U32.AND P4, PT, R228, RZ, PT ;  /* 0x000000ffe400720c */ /* 0x000fe40003f85070 */
[----:B------:R-:W-:Y:S02]  /*5e10*/  ISETP.NE.AND.EX P3, PT, R233, RZ, PT, P3 ;  /* 0x000000ffe900720c */ /* 0x000fe40003f65330 */
[----:B------:R-:W-:Y:S02]  /*5e20*/  PLOP3.LUT P1, PT, PT, PT, PT, 0x8, 0x80 ;  /* 0x000000000080781c */ /* 0x000fe40003f2e170 */
[----:B------:R-:W-:Y:S03]  /*5e30*/  ISETP.NE.AND.EX P4, PT, R229, RZ, PT, P4 ;  /* 0x000000ffe500720c */ /* 0x000fe60003f85340 */
[----:B------:R-:W-:Y:S06]  /*5e40*/  UISETP.NE.AND UP1, UPT, UR4, URZ, UPT ;  /* 0x000000ff0400728c */ /* 0x000fec000bf25270 */
[----:B------:R-:W-:Y:S05]  /*5e50*/  PLOP3.LUT P0, PT, PT, PT, UP1, 0x80, 0x8 ;  /* 0x000000000008781c */ /* 0x000fea0003f0f018 */
[----:B------:R-:W1:Y:S08]  /*5e60*/  @UP1 LDCU.64 UR4, c[0x0][0x888] ;  /* 0x00011100ff0417ac */ /* 0x000e700008000a00 */
[----:B------:R-:W-:Y:S01]  /*5e70*/  @P0 PLOP3.LUT P1, PT, P3, PT, PT, 0x80, 0x8 ;  /* 0x000000000008081c */ /* 0x000fe20001f2f070 */
[----:B-1----:R-:W-:Y:S04]  /*5e80*/  @UP1 UISETP.NE.U32.AND UP0, UPT, UR4, URZ, UPT ;  /* 0x000000ff0400128c */ /* 0x002fe8000bf05070 */
[----:B------:R-:W-:Y:S04]  /*5e90*/  @UP1 UISETP.NE.AND.EX UP0, UPT, UR5, URZ, UPT, UP0 ;  /* 0x000000ff0500128c */ /* 0x000fe8000bf05300 */
[----:B------:R-:W-:Y:S01]  /*5ea0*/  @UP1 USEL UR4, URZ, 0xffffffff, UP0 ;  /* 0xffffffffff041887 */ /* 0x000fe20008000000 */
[----:B------:R-:W-:Y:S11]  /*5eb0*/  @!P3 BRA `(.L_x_97) ;  /* 0x000000000030b947 */ /* 0x000ff60003800000 */
[----:B------:R-:W-:Y:S01]  /*5ec0*/  ISETP.NE.U32.AND P2, PT, R230, RZ, PT ;  /* 0x000000ffe600720c */ /* 0x000fe20003f45070 */
[----:B------:R-:W1:Y:S01]  /*5ed0*/  LDCU.64 UR6, c[0x0][0x358] ;  /* 0x00006b00ff0677ac */ /* 0x000e620008000a00 */
[----:B------:R-:W-:Y:S02]  /*5ee0*/  IMAD.MOV.U32 R234, RZ, RZ, 0x1 ;  /* 0x00000001ffea7424 */ /* 0x000fe400078e00ff */
[----:B------:R-:W-:Y:S11]  /*5ef0*/  ISETP.NE.AND.EX P2, PT, R231, RZ, PT, P2 ;  /* 0x000000ffe700720c */ /* 0x000ff60003f45320 */
[----:B------:R-:W-:Y:S02]  /*5f00*/  @!UPT UIADD3 URZ, UPT, UPT, URZ, URZ, URZ ;  /* 0x000000fffffff290 */ /* 0x000fe4000fffe0ff */
[----:B------:R-:W2:Y:S01]  /*5f10*/  @P2 LDC.64 R4, c[0x0][0x888] ;  /* 0x00022200ff042b82 */ /* 0x000ea20000000a00 */
[----:B------:R-:W-:Y:S04]  /*5f20*/  @P2 IMAD R0, R232, UR36, RZ ;  /* 0x00000024e8002c24 */ /* 0x000fe8000f8e02ff */
[----:B--2---:R-:W-:Y:S04]  /*5f30*/  @P2 IMAD.WIDE R4, R0, 0x4, R4 ;  /* 0x0000000400042825 */ /* 0x004fe800078e0204 */
[----:B------:R-:W-:Y:S01]  /*5f40*/  HFMA2 R0, -RZ, RZ, 0, 5.9604644775390625e-08 ;  /* 0x00000001ff007431 */ /* 0x000fe200000001ff */
[----:B-1---5:R1:W5:Y:S04]  /*5f50*/  @P2 LDG.E R121, desc[UR6][R4.64] ;  /* 0x0000000604792981 */ /* 0x022368000c1e1900 */
[----:B------:R-:W-:Y:S01]  /*5f60*/  @!P2 PRMT R234, R0, 0x7610, R234 ;  /* 0x0000761000eaa816 */ /* 0x000fe200000000ea */
[----:B-1----:R-:W2:Y:S06]  /*5f70*/  @!P2 LDC R121, c[0x0][0x880] ;  /* 0x00022000ff79ab82 */ /* 0x002eac0000000800 */
.L_x_97:
[----:B------:R-:W-:Y:S05]  /*5f80*/  @!P4 BRA `(.L_x_98) ;  /* 0x000000000028c947 */ /* 0x000fea0003800000 */
[----:B------:R-:W1:Y:S01]  /*5f90*/  LDC.64 R4, c[0x0][0x8a8] ;  /* 0x00022a00ff047b82 */ /* 0x000e620000000a00 */
[----:B------:R-:W3:Y:S01]  /*5fa0*/  LDCU.64 UR6, c[0x0][0x358] ;  /* 0x00006b00ff0677ac */ /* 0x000ee20008000a00 */
[----:B-1----:R-:W-:Y:S04]  /*5fb0*/  ISETP.NE.U32.AND P2, PT, R4, RZ, PT ;  /* 0x000000ff0400720c */ /* 0x002fe80003f45070 */
[----:B------:R-:W-:Y:S11]  /*5fc0*/  ISETP.NE.AND.EX P2, PT, R5, RZ, PT, P2 ;  /* 0x000000ff0500720c */ /* 0x000ff60003f45320 */
[----:B------:R-:W-:Y:S02]  /*5fd0*/  @!UPT UIADD3 URZ, UPT, UPT, URZ, URZ, URZ ;  /* 0x000000fffffff290 */ /* 0x000fe4000fffe0ff */
[----:B------:R-:W1:Y:S01]  /*5fe0*/  @P2 LDC.64 R4, c[0x0][0x8a8] ;  /* 0x00022a00ff042b82 */ /* 0x000e620000000a00 */
[----:B------:R-:W-:Y:S04]  /*5ff0*/  @P2 IMAD R0, R228, UR36, RZ ;  /* 0x00000024e4002c24 */ /* 0x000fe8000f8e02ff */
[----:B-1----:R-:W-:Y:S05]  /*6000*/  @P2 IMAD.WIDE R4, R0, 0x4, R4 ;  /* 0x0000000400042825 */ /* 0x002fea00078e0204 */
[----:B---3-5:R1:W5:Y:S02]  /*6010*/  @P2 LDG.E R120, desc[UR6][R4.64] ;  /* 0x0000000604782981 */ /* 0x028364000c1e1900 */
[----:B-1----:R-:W3:Y:S02]  /*6020*/  @!P2 LDC R120, c[0x0][0x8a0] ;  /* 0x00022800ff78ab82 */ /* 0x002ee40000000800 */
.L_x_98:
[----:B--2--5:R-:W-:Y:S01]  /*6030*/  @P0 FSETP.NEU.AND P4, PT, R121, RZ, PT ;  /* 0x000000ff7900020b */ /* 0x024fe20003f8d000 */
[----:B------:R-:W-:Y:S01]  /*6040*/  IMAD.U32 R0, RZ, RZ, UR4 ;  /* 0x00000004ff007e24 */ /* 0x000fe2000f8e00ff */
[----:B------:R-:W-:Y:S01]  /*6050*/  @P0 LOP3.LUT P2, RZ, R234, 0xff, RZ, 0xc0, !PT ;  /* 0x000000ffeaff0812 */ /* 0x000fe2000784c0ff */
[----:B------:R-:W-:Y:S01]  /*6060*/  IMAD.U32 R17, RZ, RZ, UR39 ;  /* 0x00000027ff117e24 */ /* 0x000fe2000f8e00ff */
[----:B------:R-:W-:Y:S01]  /*6070*/  @P0 SEL R3, RZ, 0xffffffff, P4 ;  /* 0xffffffffff030807 */ /* 0x000fe20002000000 */
[----:B------:R-:W-:Y:S01]  /*6080*/  BSSY B1, `(.L_x_99) ;  /* 0x000007e000017945 */ /* 0x000fe20003800000 */
[----:B------:R-:W-:Y:S02]  /*6090*/  PLOP3.LUT P5, PT, PT, PT, PT, 0x8, 0x80 ;  /* 0x000000000080781c */ /* 0x000fe40003fae170 */
[----:B------:R-:W-:Y:S02]  /*60a0*/  CS2R R226, SRZ ;  /* 0x0000000000e27805 */ /* 0x000fe4000001ff00 */
[----:B------:R-:W-:Y:S01]  /*60b0*/  @P1 SEL R3, R0, R3, !P2 ;  /* 0x0000000300031207 */ /* 0x000fe20005000000 */
[----:B------:R-:W-:Y:S01]  /*60c0*/  IMAD.U32 R0, RZ, RZ, UR45 ;  /* 0x0000002dff007e24 */ /* 0x000fe2000f8e00ff */
[----:B------:R-:W-:Y:S02]  /*60d0*/  LEA R17, R17, UR44, 0x3 ;  /* 0x0000002c11117c11 */ /* 0x000fe4000f8e18ff */
[----:B------:R-:W-:Y:S02]  /*60e0*/  CS2R R224, SRZ ;  /* 0x0000000000e07805 */ /* 0x000fe4000001ff00 */
[----:B------:R-:W-:Y:S02]  /*60f0*/  @P0 LOP3.LUT R3, R3, 0x1, RZ, 0xc0, !PT ;  /* 0x0000000103030812 */ /* 0x000fe400078ec0ff */
[----:B------:R-:W-:Y:S02]  /*6100*/  CS2R R218, SRZ ;  /* 0x0000000000da7805 */ /* 0x000fe4000001ff00 */
[----:B------:R-:W-:Y:S02]  /*6110*/  LEA R0, R0, UR44, 0x3 ;  /* 0x0000002c00007c11 */ /* 0x000fe4000f8e18ff */
[----:B------:R-:W-:Y:S02]  /*6120*/  CS2R R216, SRZ ;  /* 0x0000000000d87805 */ /* 0x000fe4000001ff00 */
[----:B------:R-:W-:Y:S01]  /*6130*/  ISETP.NE.U32.OR P6, PT, R3, 0x1, !P0 ;  /* 0x000000010300780c */ /* 0x000fe200047c5470 */
[----:B------:R-:W-:Y:S01]  /*6140*/  IMAD.U32 R3, RZ, RZ, UR53 ;  /* 0x00000035ff037e24 */ /* 0x000fe2000f8e00ff */
[----:B------:R-:W-:Y:S02]  /*6150*/  CS2R R210, SRZ ;  /* 0x0000000000d27805 */ /* 0x000fe4000001ff00 */
[----:B------:R-:W-:Y:S02]  /*6160*/  CS2R R208, SRZ ;  /* 0x0000000000d07805 */ /* 0x000fe4000001ff00 */
[----:B------:R-:W-:Y:S02]  /*6170*/  P2R R237, PR, RZ, 0x40 ;  /* 0x00000040ffed7803 */ /* 0x000fe40000000000 */
[----:B------:R-:W-:Y:S02]  /*6180*/  CS2R R202, SRZ ;  /* 0x0000000000ca7805 */ /* 0x000fe4000001ff00 */
[----:B------:R-:W-:Y:S02]  /*6190*/  LOP3.LUT R3, R3, 0x1, RZ, 0x3c, !PT ;  /* 0x0000000103037812 */ /* 0x000fe400078e3cff */
[----:B------:R-:W-:Y:S02]  /*61a0*/  CS2R R200, SRZ ;  /* 0x0000000000c87805 */ /* 0x000fe4000001ff00 */
[----:B------:R-:W-:Y:S02]  /*61b0*/  CS2R R194, SRZ ;  /* 0x0000000000c27805 */ /* 0x000fe4000001ff00 */
[----:B------:R-:W-:Y:S02]  /*61c0*/  CS2R R192, SRZ ;  /* 0x0000000000c07805 */ /* 0x000fe4000001ff00 */
[----:B------:R-:W-:Y:S02]  /*61d0*/  CS2R R186, SRZ ;  /* 0x0000000000ba7805 */ /* 0x000fe4000001ff00 */
[----:B------:R-:W-:Y:S02]  /*61e0*/  CS2R R184, SRZ ;  /* 0x0000000000b87805 */ /* 0x000fe4000001ff00 */
[----:B------:R-:W-:Y:S02]  /*61f0*/  CS2R R178, SRZ ;  /* 0x0000000000b27805 */ /* 0x000fe4000001ff00 */
[----:B------:R-:W-:Y:S02]  /*6200*/  @P6 SHF.L.U32 R4, R3, 0x1f, RZ ;  /* 0x0000001f03046819 */ /* 0x000fe400000006ff */
[----:B------:R-:W-:Y:S02]  /*6210*/  CS2R R176, SRZ ;  /* 0x0000000000b07805 */ /* 0x000fe4000001ff00 */
[----:B------:R-:W-:Y:S02]  /*6220*/  CS2R R170, SRZ ;  /* 0x0000000000aa7805 */ /* 0x000fe4000001ff00 */
[----:B------:R-:W-:Y:S01]  /*6230*/  CS2R R168, SRZ ;  /* 0x0000000000a87805 */ /* 0x000fe2000001ff00 */
[----:B------:R1:W2:Y:S01]  /*6240*/  @P6 SYNCS.PHASECHK.TRANS64.TRYWAIT P0, [R0+URZ+0x120], R4 ;  /* 0x00012004000065a7 */ /* 0x0002a200080011ff */
[----:B------:R-:W-:Y:S02]  /*6250*/  CS2R R162, SRZ ;  /* 0x0000000000a27805 */ /* 0x000fe4000001ff00 */
        /* <DEDUP_REMOVED lines=10> */
[----:B------:R-:W-:Y:S01]  /*6300*/  CS2R R128, SRZ ;  /* 0x0000000000807805 */ /* 0x000fe2000001ff00 */
[----:B-1----:R-:W-:Y:S05]  /*6310*/  IMAD.U32 R4, RZ, RZ, UR52 ;  /* 0x00000034ff047e24 */ /* 0x002fea000f8e00ff */
[----:B------:R-:W-:Y:S04]  /*6320*/  SHF.L.U32 R4, R4, 0x1f, RZ ;  /* 0x0000001f04047819 */ /* 0x000fe800000006ff */
[----:B------:R1:W4:Y:S01]  /*6330*/  SYNCS.PHASECHK.TRANS64.TRYWAIT P4, [R17+URZ+0x170], R4 ;  /* 0x00017004110075a7 */ /* 0x00032200080811ff */
[----:B--2---:R-:W-:Y:S01]  /*6340*/  @P6 PLOP3.LUT P5, PT, P0, PT, PT, 0x8, 0x80 ;  /* 0x000000000080681c */ /* 0x004fe200007ae170 */
[----:B------:R-:W-:Y:S01]  /*6350*/  @!UPT UIADD3 URZ, UPT, UPT, URZ, URZ, URZ ;  /* 0x000000fffffff290 */ /* 0x000fe2000fffe0ff */
[----:B-1----:R-:W-:Y:S11]  /*6360*/  @!P6 BRA `(.L_x_100) ;  /* 0x00000004003ce947 */ /* 0x002ff60003800000 */
[----:B------:R-:W-:Y:S01]  /*6370*/  ISETP.NE.U32.AND P0, PT, RZ, UR62, PT ;  /* 0x0000003eff007c0c */ /* 0x000fe2000bf05070 */
[----:B------:R-:W-:Y:S01]  /*6380*/  BSSY B0, `(.L_x_101) ;  /* 0x000001a000007945 */ /* 0x000fe20003800000 */
[----:B------:R-:W-:Y:S02]  /*6390*/  FSETP.NEU.AND P2, PT, R121, RZ, PT ;  /* 0x000000ff7900720b */ /* 0x000fe40003f4d000 */
[----:B------:R-:W-:Y:S02]  /*63a0*/  ISETP.NE.AND.EX P0, PT, RZ, UR63, PT, P0 ;  /* 0x0000003fff007c0c */ /* 0x000fe4000bf05300 */
[----:B------:R-:W-:Y:S02]  /*63b0*/  LOP3.LUT P1, RZ, R234, 0xff, RZ, 0xc0, !PT ;  /* 0x000000ffeaff7812 */ /* 0x000fe4000782c0ff */
[----:B------:R-:W-:Y:S02]  /*63c0*/  SEL R5, RZ, 0xffffffff, P2 ;  /* 0xffffffffff057807 */ /* 0x000fe40001000000 */
[----:B------:R-:W-:Y:S04]  /*63d0*/  SEL R6, RZ, 0xffffffff, P0 ;  /* 0xffffffffff067807 */ /* 0x000fe80000000000 */
[----:B------:R-:W-:Y:S04]  /*63e0*/  @P3 SEL R5, R6, R5, !P1 ;  /* 0x0000000506053207 */ /* 0x000fe80004800000 */
[----:B------:R-:W-:Y:S04]  /*63f0*/  LOP3.LUT R5, R5, 0x1, RZ, 0xc0, !PT ;  /* 0x0000000105057812 */ /* 0x000fe800078ec0ff */
[----:B------:R-:W-:Y:S11]  /*6400*/  ISETP.NE.U32.AND P0, PT, R5, 0x1, PT ;  /* 0x000000010500780c */ /* 0x000ff60003f05070 */
[----:B------:R-:W-:Y:S02]  /*6410*/  @!UPT UIADD3 URZ, UPT, UPT, URZ, URZ, URZ ;  /* 0x000000fffffff290 */ /* 0x000fe4000fffe0ff */
[----:B------:R-:W-:Y:S01]  /*6420*/  @P0 SHF.R.U32.HI R6, RZ, 0x1, R238 ;  /* 0x00000001ff060819 */ /* 0x000fe200000116ee */
[C---:B------:R-:W-:Y:S02]  /*6430*/  @P0 IMAD.SHL.U32 R8, R238.reuse, 0x10, RZ ;  /* 0x00000010ee080824 */ /* 0x040fe400078e00ff */
[C---:B------:R-:W-:Y:S02]  /*6440*/  @P0 IMAD.SHL.U32 R9, R238.reuse, 0x20, RZ ;  /* 0x00000020ee090824 */ /* 0x040fe400078e00ff */
[----:B------:R-:W-:Y:S01]  /*6450*/  @P0 IMAD.SHL.U32 R5, R238, 0x4, RZ ;  /* 0x00000004ee050824 */ /* 0x000fe200078e00ff */
[----:B------:R-:W-:Y:S02]  /*6460*/  @P0 LOP3.LUT R8, R8, 0x600, RZ, 0xc0, !PT ;  /* 0x0000060008080812 */ /* 0x000fe400078ec0ff */
[----:B------:R-:W-:Y:S02]  /*6470*/  @P0 LOP3.LUT R7, R9, 0xc0, RZ, 0xc0, !PT ;  /* 0x000000c009070812 */ /* 0x000fe400078ec0ff */
[--C-:B------:R-:W-:Y:S02]  /*6480*/  @P0 LOP3.LUT R8, R8, 0x20, R9.reuse, 0xf8, !PT ;  /* 0x0000002008080812 */ /* 0x100fe400078ef809 */
[----:B------:R-:W-:Y:S02]  /*6490*/  @P0 LOP3.LUT R6, R7, 0x8, R6, 0xf8, !PT ;  /* 0x0000000807060812 */ /* 0x000fe400078ef806 */
[----:B------:R-:W-:Y:S02]  /*64a0*/  @P0 LOP3.LUT R8, R8, 0x100, R9, 0xf8, !PT ;  /* 0x0000010008080812 */ /* 0x000fe400078ef809 */
[----:B------:R-:W-:Y:S01]  /*64b0*/  @P0 LOP3.LUT R5, R6, 0x18, R5, 0x78, !PT ;  /* 0x0000001806050812 */ /* 0x000fe200078e7805 */
[----:B------:R-:W-:Y:S03]  /*64c0*/  IMAD.U32 R6, RZ, RZ, UR45 ;  /* 0x0000002dff067e24 */ /* 0x000fe6000f8e00ff */
[----:B------:R-:W-:Y:S01]  /*64d0*/  @P0 LOP3.LUT R5, R8, R5, RZ, 0xfc, !PT ;  /* 0x0000000508050212 */ /* 0x000fe200078efcff */
[----:B------:R-:W-:Y:S06]  /*64e0*/  @!P5 BRA `(.L_x_102) ;  /* 0x00000000000cd947 */ /* 0x000fec0003800000 */
[----:B------:R-:W-:Y:S04]  /*64f0*/  SHF.L.U32 R3, R3, 0x1f, RZ ;  /* 0x0000001f03037819 */ /* 0x000fe800000006ff */
[----:B------:R-:W1:Y:S02]  /*6500*/  SYNCS.PHASECHK.TRANS64.TRYWAIT P1, [R0+URZ+0x120], R3 ;  /* 0x00012003000075a7 */ /* 0x000e6400080211ff */
[----:B-1----:R-:W-:Y:S05]  /*6510*/  @!P1 BRA `(.L_x_103) ;  /* 0x0000003c00609947 */ /* 0x002fea0003800000 */
.L_x_102:
[----:B------:R-:W-:Y:S05]  /*6520*/  BSYNC B0 ;  /* 0x0000000000007941 */ /* 0x000fea0003800000 */
.L_x_101:
[----:B------:R-:W-:Y:S01]  /*6530*/  @P0 LOP3.LUT P2, RZ, R238, 0x4, RZ, 0xc0, !PT ;  /* 0x00000004eeff0812 */ /* 0x000fe2000784c0ff */
[----:B------:R-:W-:Y:S01]  /*6540*/  @P0 IMAD R5, R6, 0x3800, R5 ;  /* 0x0000380006050824 */ /* 0x000fe200078e0205 */
[----:B------:R-:W-:Y:S02]  /*6550*/  PLOP3.LUT P1, PT, PT, PT, PT, 0x8, 0x80 ;  /* 0x000000000080781c */ /* 0x000fe40003f2e170 */
[----:B------:R-:W-:Y:S02]  /*6560*/  CS2R R130, SRZ ;  /* 0x0000000000827805 */ /* 0x000fe4000001ff00 */
[----:B------:R-:W-:Y:S02]  /*6570*/  @P0 PLOP3.LUT P1, PT, P2, PT, PT, 0x80, 0x8 ;  /* 0x000000000008081c */ /* 0x000fe4000172f070 */
[----:B------:R-:W-:Y:S02]  /*6580*/  CS2R R128, SRZ ;  /* 0x0000000000807805 */ /* 0x000fe4000001ff00 */
[----:B------:R-:W-:Y:S02]  /*6590*/  @P0 LEA R5, R5, UR44, 0x1 ;  /* 0x0000002c05050c11 */ /* 0x000fe4000f8e08ff */
        /* <DEDUP_REMOVED lines=24> */
[----:B------:R-:W-:Y:S01]  /*6720*/  IMAD.MOV.U32 R226, RZ, RZ, RZ ;  /* 0x000000ffffe27224 */ /* 0x000fe200078e00ff */
[----:B------:R-:W-:Y:S01]  /*6730*/  CS2R R224, SRZ ;  /* 0x0000000000e07805 */ /* 0x000fe2000001ff00 */
[----:B------:R-:W-:Y:S05]  /*6740*/  @P0 WARPSYNC.ALL ;  /* 0x0000000000000948 */ /* 0x000fea0003800000 */
[----:B------:R2:W2:Y:S01]  /*6750*/  @P0 LDSM.16.M88.4 R128, [R5+0x400] ;  /* 0x000400000580083b */ /* 0x0004a20000000200 */
[C---:B-1----:R-:W-:Y:S02]  /*6760*/  @P0 VIADD R3, R5.reuse, 0x400 ;  /* 0x0000040005030836 */ /* 0x042fe40000000000 */
[----:B------:R-:W-:Y:S01]  /*6770*/  @P0 VIADD R0, R5, 0x420 ;  /* 0x0000042005000836 */ /* 0x000fe20000000000 */
[----:B------:R1:W1:Y:S01]  /*6780*/  @P0 LDSM.16.M88.4 R136, [R5+0x1400] ;  /* 0x001400000588083b */ /* 0x0002620000000200 */
[----:B------:R-:W-:Y:S03]  /*6790*/  @P1 VIADD R0, R3, 0xffffffe0 ;  /* 0xffffffe003001836 */ /* 0x000fe60000000000 */
[----:B------:R1:W1:Y:S04]  /*67a0*/  @P0 LDSM.16.M88.4 R152, [R5+0x2400] ;  /* 0x002400000598083b */ /* 0x0002680000000200 */
[----:B------:R1:W1:Y:S04]  /*67b0*/  @P0 LDSM.16.M88.4 R168, [R5+0x3400] ;  /* 0x0034000005a8083b */ /* 0x0002680000000200 */
[----:B------:R1:W1:Y:S04]  /*67c0*/  @P0 LDSM.16.M88.4 R184, [R5+0x4400] ;  /* 0x0044000005b8083b */ /* 0x0002680000000200 */
[----:B------:R1:W1:Y:S04]  /*67d0*/  @P0 LDSM.16.M88.4 R200, [R5+0x5400] ;  /* 0x0054000005c8083b */ /* 0x0002680000000200 */
[----:B------:R1:W1:Y:S04]  /*67e0*/  @P0 LDSM.16.M88.4 R216, [R5+0x6400] ;  /* 0x0064000005d8083b */ /* 0x0002680000000200 */
[----:B------:R1:W1:Y:S04]  /*67f0*/  @P0 LDSM.16.M88.4 R132, [R0] ;  /* 0x000000000084083b */ /* 0x0002680000000200 */
[----:B------:R1:W1:Y:S04]  /*6800*/  @P0 LDSM.16.M88.4 R144, [R0+0x1000] ;  /* 0x001000000090083b */ /* 0x0002680000000200 */
[----:B------:R1:W1:Y:S04]  /*6810*/  @P0 LDSM.16.M88.4 R160, [R0+0x2000] ;  /* 0x0020000000a0083b */ /* 0x0002680000000200 */
[----:B------:R1:W1:Y:S04]  /*6820*/  @P0 LDSM.16.M88.4 R176, [R0+0x3000] ;  /* 0x0030000000b0083b */ /* 0x0002680000000200 */
[----:B------:R1:W1:Y:S04]  /*6830*/  @P0 LDSM.16.M88.4 R192, [R0+0x4000] ;  /* 0x0040000000c0083b */ /* 0x0002680000000200 */
[----:B------:R1:W1:Y:S04]  /*6840*/  @P0 LDSM.16.M88.4 R208, [R0+0x5000] ;  /* 0x0050000000d0083b */ /* 0x0002680000000200 */
[----:B--2---:R1:W1:Y:S02]  /*6850*/  @P0 LDSM.16.M88.4 R224, [R0+0x6000] ;  /* 0x0060000000e0083b */ /* 0x0042640000000200 */
.L_x_100:
[----:B------:R-:W-:Y:S05]  /*6860*/  BSYNC B1 ;  /* 0x0000000000017941 */ /* 0x000fea0003800000 */
.L_x_99:
[----:B----4-:R-:W-:Y:S05]  /*6870*/  @P4 BRA `(.L_x_104) ;  /* 0x0000000000084947 */ /* 0x010fea0003800000 */
[----:B------:R-:W2:Y:S02]  /*6880*/  SYNCS.PHASECHK.TRANS64.TRYWAIT P0, [R17+URZ+0x170], R4 ;  /* 0x00017004110075a7 */ /* 0x000ea400080011ff */
[----:B--2---:R-:W-:Y:S05]  /*6890*/  @!P0 BRA `(.L_x_105) ;  /* 0x0000003800948947 */ /* 0x004fea0003800000 */
.L_x_104:
[----:B------:R-:W-:Y:S04]  /*68a0*/  ULEA.HI UR4, UR39, UR39, URZ, 0x1 ;  /* 0x0000002727047291 */ /* 0x000fe8000f8f08ff */
[----:B------:R-:W-:Y:S02]  /*68b0*/  USHF.R.U32.HI UR5, URZ, 0x1, UR4 ;  /* 0x00000001ff057899 */ /* 0x000fe40008011604 */
[----:B------:R-:W-:Y:S04]  /*68c0*/  ULOP3.LUT UR4, UR4, 0xffe, URZ, 0xc0, !UPT ;  /* 0x00000ffe04047892 */ /* 0x000fe8000f8ec0ff */
[----:B------:R-:W-:Y:S01]  /*68d0*/  UIADD3 UR4, UPT, UPT, -UR4, UR39, URZ ;  /* 0x0000002704047290 */ /* 0x000fe2000fffe1ff */
[----:B------:R-:W-:Y:S04]  /*68e0*/  IMAD.U32 R3, RZ, RZ, UR5 ;  /* 0x00000005ff037e24 */ /* 0x000fe8000f8e00ff */
[----:B------:R-:W-:Y:S01]  /*68f0*/  IMAD R3, R3, 0xe0, R2 ;  /* 0x000000e003037824 */ /* 0x000fe200078e0202 */
[----:B-1----:R-:W-:Y:S05]  /*6900*/  MOV R0, UR4 ;  /* 0x0000000400007c02 */ /* 0x002fea0008000f00 */
[----:B------:R-:W-:Y:S05]  /*6910*/  IMAD R16, R0, 0x100000, R3 ;  /* 0x0010000000107824 */ /* 0x000fea00078e0203 */
[----:B------:R-:W-:Y:S04]  /*6920*/  SHF.R.U32.HI R0, RZ, 0x15, R16 ;  /* 0x00000015ff007819 */ /* 0x000fe80000011610 */
[----:B------:R-:W-:Y:S11]  /*6930*/  LOP3.LUT P0, RZ, R0, 0x3, R235, 0x48, !PT ;  /* 0x0000000300ff7812 */ /* 0x000ff600078048eb */
[----:B------:R-:W-:Y:S02]  /*6940*/  @!UPT UIADD3 URZ, UPT, UPT, URZ, URZ, URZ ;  /* 0x000000fffffff290 */ /* 0x000fe4000fffe0ff */
[----:B------:R-:W-:Y:S05]  /*6950*/  @!P0 BRA `(.L_x_106) ;  /* 0x0000000000408947 */ /* 0x000fea0003800000 */
[----:B------:R-:W1:Y:S01]  /*6960*/  LDCU.64 UR8, c[0x4][0x70] ;  /* 0x01000e00ff0877ac */ /* 0x000e620008000a00 */
[----:B------:R-:W-:Y:S01]  /*6970*/  MOV R15, 0x0 ;  /* 0x00000000000f7802 */ /* 0x000fe20000000f00 */
[----:B------:R-:W-:Y:S02]  /*6980*/  HFMA2 R12, -RZ, RZ, 0, 5.9604644775390625e-08 ;  /* 0x00000001ff0c7431 */ /* 0x000fe400000001ff */
[----:B------:R-:W-:Y:S02]  /*6990*/  IMAD.MOV.U32 R8, RZ, RZ, 0x192 ;  /* 0x00000192ff087424 */ /* 0x000fe400078e00ff */
[----:B------:R-:W-:Y:S01]  /*69a0*/  IMAD.MOV.U32 R13, RZ, RZ, RZ ;  /* 0x000000ffff0d7224 */ /* 0x000fe200078e00ff */
[----:B------:R-:W4:Y:S01]  /*69b0*/  LDCU.64 UR6, c[0x4][0x78] ;  /* 0x01000f00ff0677ac */ /* 0x000f220008000a00 */
[----:B------:R-:W3:Y:S01]  /*69c0*/  LDC.64 R14, c[0x4][R15] ;  /* 0x010000000f0e7b82 */ /* 0x000ee20000000a00 */
[----:B------:R-:W5:Y:S01]  /*69d0*/  LDCU.64 UR4, c[0x4][0x10] ;  /* 0x01000200ff0477ac */ /* 0x000f620008000a00 */
[----:B-1----:R-:W-:Y:S01]  /*69e0*/  MOV R5, UR9 ;  /* 0x0000000900057c02 */ /* 0x002fe20008000f00 */
[----:B--2---:R-:W-:Y:S01]  /*69f0*/  IMAD.U32 R4, RZ, RZ, UR8 ;  /* 0x00000008ff047e24 */ /* 0x004fe2000f8e00ff */
[----:B----4-:R-:W-:Y:S01]  /*6a00*/  MOV R7, UR7 ;  /* 0x0000000700077c02 */ /* 0x010fe20008000f00 */
[----:B------:R-:W-:Y:S01]  /*6a10*/  IMAD.U32 R6, RZ, RZ, UR6 ;  /* 0x00000006ff067e24 */ /* 0x000fe2000f8e00ff */
[----:B-----5:R-:W-:Y:S01]  /*6a20*/  MOV R11, UR5 ;  /* 0x00000005000b7c02 */ /* 0x020fe20008000f00 */
[----:B------:R-:W-:Y:S02]  /*6a30*/  IMAD.U32 R10, RZ, RZ, UR4 ;  /* 0x00000004ff0a7e24 */ /* 0x000fe4000f8e00ff */
[----:B------:R-:W-:Y:S07]  /*6a40*/  LEPC R20, `(.L_x_106) ;  /* 0x000000001014794e */ /* 0x000fee0000000000 */
[----:B---3--:R-:W-:Y:S05]  /*6a50*/  CALL.ABS.NOINC R14 ;  /* 0x000000000e007343 */ /* 0x008fea0003c00000 */
.L_x_106:
[----:B------:R-:W-:Y:S05]  /*6a60*/  WARPSYNC.ALL ;  /* 0x0000000000007948 */ /* 0x000fea0003800000 */
[C---:B------:R-:W-:Y:S01]  /*6a70*/  R2UR UR4, R16.reuse ;  /* 0x00000000100472ca */ /* 0x040fe200000e0000 */
[----:B------:R-:W-:Y:S05]  /*6a80*/  VIADD R0, R16, 0x20 ;  /* 0x0000002010007836 */ /* 0x000fea0000000000 */
[----:B------:R-:W-:Y:S04]  /*6a90*/  SHF.R.U32.HI R0, RZ, 0x15, R0 ;  /* 0x00000015ff007819 */ /* 0x000fe80000011600 */
[----:B------:R-:W-:Y:S03]  /*6aa0*/  LOP3.LUT P0, RZ, R0, 0x3, R235, 0x48, !PT ;  /* 0x0000000300ff7812 */ /* 0x000fe600078048eb */
[----:B------:R-:W1:Y:S10]  /*6ab0*/  LDTM.16dp256bit.x4 R104, tmem[UR4] ;  /* 0x00000004006879ee */ /* 0x000e740008120000 */
[----:B-1----:R-:W-:Y:S05]  /*6ac0*/  @!P0 BRA `(.L_x_107) ;  /* 0x0000000000408947 */ /* 0x002fea0003800000 */
        /* <DEDUP_REMOVED lines=16> */
.L_x_107:
[----:B------:R-:W-:Y:S05]  /*6bd0*/  WARPSYNC.ALL ;  /* 0x0000000000007948 */ /* 0x000fea0003800000 */
[C---:B------:R-:W-:Y:S01]  /*6be0*/  R2UR UR4, R16.reuse ;  /* 0x00000000100472ca */ /* 0x040fe200000e0000 */
[----:B------:R-:W-:Y:S05]  /*6bf0*/  VIADD R0, R16, 0x40 ;  /* 0x0000004010007836 */ /* 0x000fea0000000000 */
[----:B------:R-:W-:Y:S04]  /*6c00*/  SHF.R.U32.HI R0, RZ, 0x15, R0 ;  /* 0x00000015ff007819 */ /* 0x000fe80000011600 */
[----:B------:R-:W-:Y:S03]  /*6c10*/  LOP3.LUT P0, RZ, R0, 0x3, R235, 0x48, !PT ;  /* 0x0000000300ff7812 */ /* 0x000fe600078048eb */
[----:B------:R-:W1:Y:S10]  /*6c20*/  LDTM.16dp256bit.x4 R88, tmem[UR4+0x20] ;  /* 0x00002004005879ee */ /* 0x000e740008120000 */
        /* <DEDUP_REMOVED lines=17> */
.L_x_108:
        /* <DEDUP_REMOVED lines=23> */
.L_x_109:
        /* <DEDUP_REMOVED lines=23> */
.L_x_110:
        /* <DEDUP_REMOVED lines=23> */
.L_x_111:
        /* <DEDUP_REMOVED lines=23> */
.L_x_112:
[----:B------:R-:W1:Y:S01]  /*7300*/  S2R R238, SR_TID.X ;  /* 0x0000000000ee7919 */ /* 0x000e620000002100 */
[----:B------:R-:W-:Y:S05]  /*7310*/  WARPSYNC.ALL ;  /* 0x0000000000007948 */ /* 0x000fea0003800000 */
[----:B-1----:R-:W-:Y:S01]  /*7320*/  LOP3.LUT P2, R0, R238, 0x60, RZ, 0xc0, !PT ;  /* 0x00000060ee007812 */ /* 0x002fe2000784c0ff */
[----:B------:R-:W-:Y:S01]  /*7330*/  HADD2.F32 R122, -RZ, R128.H0_H0 ;  /* 0x20000080ff7a7230 */ /* 0x000fe20000004100 */
[----:B------:R-:W-:Y:S01]  /*7340*/  R2UR UR4, R16 ;  /* 0x00000000100472ca */ /* 0x000fe200000e0000 */
[--C-:B------:R-:W-:Y:S01]  /*7350*/  HADD2.F32 R124, -RZ, R129.reuse.H0_H0 ;  /* 0x20000081ff7c7230 */ /* 0x100fe20000004100 */
[----:B------:R-:W-:Y:S01]  /*7360*/  R2UR UR5, R17 ;  /* 0x00000000110572ca */ /* 0x000fe200000e0000 */
[----:B------:R-:W-:Y:S01]  /*7370*/  HADD2.F32 R125, -RZ, R129.H1_H1 ;  /* 0x30000081ff7d7230 */ /* 0x000fe20000004100 */
[----:B------:R-:W-:Y:S01]  /*7380*/  SHF.L.U32 R240, R238, 0x5, RZ ;  /* 0x00000005eef07819 */ /* 0x000fe200000006ff */
[--C-:B------:R-:W-:Y:S01]  /*7390*/  HADD2.F32 R126, -RZ, R130.reuse.H0_H0 ;  /* 0x20000082ff7e7230 */ /* 0x100fe20000004100 */
[----:B------:R-:W-:Y:S01]  /*73a0*/  SHF.R.U32.HI R239, RZ, 0x1, R238 ;  /* 0x00000001ffef7819 */ /* 0x000fe200000116ee */
[----:B------:R-:W-:Y:S01]  /*73b0*/  HADD2.F32 R127, -RZ, R130.H1_H1 ;  /* 0x30000082ff7f7230 */ /* 0x000fe20000004100 */
[----:B--2---:R-:W-:Y:S01]  /*73c0*/  LOP3.LUT R4, R240, 0xc0, RZ, 0xc0, !PT ;  /* 0x000000c0f0047812 */ /* 0x004fe200078ec0ff */
[----:B------:R-:W1:Y:S01]  /*73d0*/  S2UR UR6, SR_CgaCtaId ;  /* 0x00000000000679c3 */ /* 0x000e620000008800 */
[----:B------:R-:W-:Y:S01]  /*73e0*/  LOP3.LUT P0, RZ, R238, 0x4, RZ, 0xc0, !PT ;  /* 0x00000004eeff7812 */ /* 0x000fe2000780c0ff */
[----:B------:R-:W-:Y:S01]  /*73f0*/  HADD2.F32 R123, -RZ, R128.H1_H1 ;  /* 0x30000080ff7b7230 */ /* 0x000fe20000004100 */
[----:B------:R-:W-:Y:S01]  /*7400*/  LOP3.LUT R239, R4, 0x8, R239, 0xf8, !PT ;  /* 0x0000000804ef7812 */ /* 0x000fe200078ef8ef */
[C---:B---3--:R-:W-:Y:S01]  /*7410*/  FMUL R3, R120.reuse, R105 ;  /* 0x0000006978037220 */ /* 0x048fe20000400000 */
[----:B------:R-:W2:Y:S01]  /*7420*/  LDTM.16dp256bit.x4 R4, tmem[UR4+0xc0] ;  /* 0x0000c004000479ee */ /* 0x000ea20008120000 */
[----:B------:R-:W-:Y:S01]  /*7430*/  NOP ;  /* 0x0000000000007918 */ /* 0x000fe20000000000 */
[----:B------:R-:W-:Y:S01]  /*7440*/  UIADD3 UR4, UPT, UPT, UR5, 0x190, URZ ;  /* 0x0000019005047890 */ /* 0x000fe2000fffe0ff */
[C---:B------:R-:W-:Y:S01]  /*7450*/  FMUL R20, R120.reuse, R106 ;  /* 0x0000006a78147220 */ /* 0x040fe20000400000 */
[C---:B------:R-:W-:Y:S01]  /*7460*/  FMUL R21, R120.reuse, R107 ;  /* 0x0000006b78157220 */ /* 0x040fe20000400000 */
[C---:B------:R-:W-:Y:S01]  /*7470*/  FMUL R22, R120.reuse, R108 ;  /* 0x0000006c78167220 */ /* 0x040fe20000400000 */
[--C-:B------:R-:W-:Y:S02]  /*7480*/  HADD2.F32 R128, -RZ, R131.reuse.H0_H0 ;  /* 0x20000083ff807230 */ /* 0x100fe40000004100 */
[C---:B------:R-:W-:Y:S01]  /*7490*/  FMUL R23, R120.reuse, R109 ;  /* 0x0000006d78177220 */ /* 0x040fe20000400000 */
[----:B------:R-:W-:Y:S02]  /*74a0*/  HADD2.F32 R129, -RZ, R131.H1_H1 ;  /* 0x30000083ff817230 */ /* 0x000fe40000004100 */
        /* <DEDUP_REMOVED lines=9> */
[----:B------:R-:W-:Y:S02]  /*7540*/  HADD2.F32 R117, -RZ, R133.H1_H1 ;  /* 0x30000085ff757230 */ /* 0x000fe40000004100 */
[C---:B------:R-:W-:Y:S01]  /*7550*/  FMUL R113, R120.reuse, R119 ;  /* 0x0000007778717220 */ /* 0x040fe20000400000 */
[--C-:B------:R-:W-:Y:S02]  /*7560*/  HADD2.F32 R118, -RZ, R134.reuse.H0_H0 ;  /* 0x20000086ff767230 */ /* 0x100fe40000004100 */
[C---:B------:R-:W-:Y:S01]  /*7570*/  FMUL R88, R120.reuse, R88 ;  /* 0x0000005878587220 */ /* 0x040fe20000400000 */
[----:B------:R-:W-:Y:S02]  /*7580*/  HADD2.F32 R119, -RZ, R134.H1_H1 ;  /* 0x30000086ff777230 */ /* 0x000fe40000004100 */
[C---:B------:R-:W-:Y:S01]  /*7590*/  FMUL R89, R120.reuse, R89 ;  /* 0x0000005978597220 */ /* 0x040fe20000400000 */
[----:B-1----:R-:W-:Y:S01]  /*75a0*/  UPRMT UR4, UR6, 0x654, UR4 ;  /* 0x0000065406047896 */ /* 0x002fe20008000004 */
[--C-:B------:R-:W-:Y:S02]  /*75b0*/  HADD2.F32 R130, -RZ, R135.reuse.H0_H0 ;  /* 0x20000087ff827230 */ /* 0x100fe40000004100 */
[C---:B------:R-:W-:Y:S01]  /*75c0*/  FMUL R90, R120.reuse, R90 ;  /* 0x0000005a785a7220 */ /* 0x040fe20000400000 */
[----:B------:R-:W-:Y:S02]  /*75d0*/  HADD2.F32 R131, -RZ, R135.H1_H1 ;  /* 0x30000087ff837230 */ /* 0x000fe40000004100 */
[C---:B------:R-:W-:Y:S01]  /*75e0*/  FMUL R91, R120.reuse, R91 ;  /* 0x0000005b785b7220 */ /* 0x040fe20000400000 */
[----:B------:R-:W-:Y:S02]  /*75f0*/  HADD2.F32 R132, -RZ, R136.H0_H0 ;  /* 0x20000088ff847230 */ /* 0x000fe40000004100 */
[C---:B------:R-:W-:Y:S01]  /*7600*/  FMUL R92, R120.reuse, R92 ;  /* 0x0000005c785c7220 */ /* 0x040fe20000400000 */
[--C-:B------:R-:W-:Y:S02]  /*7610*/  HADD2.F32 R134, -RZ, R137.reuse.H0_H0 ;  /* 0x20000089ff867230 */ /* 0x100fe40000004100 */
[C---:B------:R-:W-:Y:S01]  /*7620*/  FMUL R93, R120.reuse, R93 ;  /* 0x0000005d785d7220 */ /* 0x040fe20000400000 */
[----:B--2---:R-:W-:Y:S01]  /*7630*/  SYNCS.ARRIVE.TRANS64.RED.A1T0 RZ, [UR4], RZ ;  /* 0x000000ffffff79a7 */ /* 0x004fe20008100404 */
[----:B------:R-:W-:Y:S02]  /*7640*/  HADD2.F32 R135, -RZ, R137.H1_H1 ;  /* 0x30000089ff877230 */ /* 0x000fe40000004100 */
[C---:B------:R-:W-:Y:S01]  /*7650*/  FMUL R94, R120.reuse, R94 ;  /* 0x0000005e785e7220 */ /* 0x040fe20000400000 */
[----:B------:R-:W-:Y:S02]  /*7660*/  HADD2.F32 R137, -RZ, R138.H1_H1 ;  /* 0x3000008aff897230 */ /* 0x000fe40000004100 */
[C---:B------:R-:W-:Y:S01]  /*7670*/  FMUL R95, R120.reuse, R95 ;  /* 0x0000005f785f7220 */ /* 0x040fe20000400000 */
[--C-:B------:R-:W-:Y:S02]  /*7680*/  HADD2.F32 R140, -RZ, R144.reuse.H0_H0 ;  /* 0x20000090ff8c7230 */ /* 0x100fe40000004100 */
        /* <DEDUP_REMOVED lines=50> */
[----:B------:R-:W-:Y:S01]  /*79b0*/  FMUL R57, R120, R57 ;  /* 0x0000003978397220 */ /* 0x000fe20000400000 */
[----:B------:R-:W-:Y:S01]  /*79c0*/  ISETP.NE.AND P1, PT, R0, RZ, PT ;  /* 0x000000ff0000720c */ /* 0x000fe20003f25270 */
[C---:B------:R-:W-:Y:S01]  /*79d0*/  FMUL R0, R120.reuse, R104 ;  /* 0x0000006878007220 */ /* 0x040fe20000400000 */
[C---:B------:R-:W-:Y:S01]  /*79e0*/  FMUL R104, R120.reuse, R110 ;  /* 0x0000006e78687220 */ /* 0x040fe20000400000 */
[----:B------:R-:W-:Y:S01]  /*79f0*/  FMUL R110, R120, R116 ;  /* 0x00000074786e7220 */ /* 0x000fe20000400000 */
[----:B------:R-:W-:Y:S02]  /*7a00*/  HADD2.F32 R116, -RZ, R133.H0_H0 ;  /* 0x20000085ff747230 */ /* 0x000fe40000004100 */
[C---:B------:R-:W-:Y:S01]  /*7a10*/  FFMA R0, R121.reuse, R122, R0 ;  /* 0x0000007a79007223 */ /* 0x040fe20000000000 */
[C---:B------:R-:W-:Y:S01]  /*7a20*/  FFMA R3, R121.reuse, R123, R3 ;  /* 0x0000007b79037223 */ /* 0x040fe20000000003 */
[C---:B------:R-:W-:Y:S01]  /*7a30*/  FFMA R20, R121.reuse, R124, R20 ;  /* 0x0000007c79147223 */ /* 0x040fe20000000014 */
[C---:B------:R-:W-:Y:S01]  /*7a40*/  FFMA R21, R121.reuse, R125, R21 ;  /* 0x0000007d79157223 */ /* 0x040fe20000000015 */
[C---:B------:R-:W-:Y:S01]  /*7a50*/  FFMA R22, R121.reuse, R126, R22 ;  /* 0x0000007e79167223 */ /* 0x040fe20000000016 */
[----:B------:R-:W-:Y:S01]  /*7a60*/  FFMA R23, R121, R127, R23 ;  /* 0x0000007f79177223 */ /* 0x000fe20000000017 */
[----:B------:R-:W-:Y:S01]  /*7a70*/  F2FP.F16.F32.PACK_AB R124, R3, R0 ;  /* 0x00000000037c723e */ /* 0x000fe200000000ff */
[----:B------:R-:W-:Y:S01]  /*7a80*/  FFMA R104, R121, R128, R104 ;  /* 0x0000008079687223 */ /* 0x000fe20000000068 */
[----:B------:R-:W-:Y:S01]  /*7a90*/  F2FP.F16.F32.PACK_AB R125, R21, R20 ;  /* 0x00000014157d723e */ /* 0x000fe200000000ff */
[----:B------:R-:W-:Y:S01]  /*7aa0*/  FFMA R105, R121, R129, R105 ;  /* 0x0000008179697223 */ /* 0x000fe20000000069 */
[----:B------:R-:W-:Y:S01]  /*7ab0*/  F2FP.F16.F32.PACK_AB R126, R23, R22 ;  /* 0x00000016177e723e */ /* 0x000fe200000000ff */
[C---:B------:R-:W-:Y:S01]  /*7ac0*/  FFMA R106, R121.reuse, R114, R106 ;  /* 0x00000072796a7223 */ /* 0x040fe2000000006a */
[C---:B------:R-:W-:Y:S01]  /*7ad0*/  FFMA R107, R121.reuse, R115, R107 ;  /* 0x00000073796b7223 */ /* 0x040fe2000000006b */
[----:B------:R-:W-:Y:S01]  /*7ae0*/  FFMA R108, R121, R116, R108 ;  /* 0x00000074796c7223 */ /* 0x000fe2000000006c */
[----:B------:R-:W-:Y:S01]  /*7af0*/  F2FP.F16.F32.PACK_AB R127, R105, R104 ;  /* 0x00000068697f723e */ /* 0x000fe200000000ff */
[C---:B------:R-:W-:Y:S01]  /*7b00*/  FFMA R109, R121.reuse, R117, R109 ;  /* 0x00000075796d7223 */ /* 0x040fe2000000006d */
[----:B------:R-:W-:Y:S01]  /*7b10*/  FFMA R110, R121, R118, R110 ;  /* 0x00000076796e7223 */ /* 0x000fe2000000006e */
[----:B------:R-:W-:Y:S01]  /*7b20*/  F2FP.F16.F32.PACK_AB R20, R107, R106 ;  /* 0x0000006a6b14723e */ /* 0x000fe200000000ff */
[----:B------:R-:W-:Y:S01]  /*7b30*/  FFMA R111, R121, R119, R111 ;  /* 0x00000077796f7223 */ /* 0x000fe2000000006f */
[----:B------:R-:W-:Y:S01]  /*7b40*/  HADD2.F32 R133, -RZ, R136.H1_H1 ;  /* 0x30000088ff857230 */ /* 0x000fe20000004100 */
[----:B------:R-:W-:Y:S01]  /*7b50*/  F2FP.F16.F32.PACK_AB R21, R109, R108 ;  /* 0x0000006c6d15723e */ /* 0x000fe200000000ff */
[C---:B------:R-:W-:Y:S01]  /*7b60*/  FFMA R112, R121.reuse, R130, R112 ;  /* 0x0000008279707223 */ /* 0x040fe20000000070 */
[----:B------:R-:W-:Y:S01]  /*7b70*/  FFMA R113, R121, R131, R113 ;  /* 0x0000008379717223 */ /* 0x000fe20000000071 */
[----:B------:R-:W-:Y:S01]  /*7b80*/  F2FP.F16.F32.PACK_AB R22, R111, R110 ;  /* 0x0000006e6f16723e */ /* 0x000fe200000000ff */
[C---:B------:R-:W-:Y:S01]  /*7b90*/  FFMA R88, R121.reuse, R132, R88 ;  /* 0x0000008479587223 */ /* 0x040fe20000000058 */
[----:B------:R-:W-:Y:S02]  /*7ba0*/  HADD2.F32 R136, -RZ, R138.H0_H0 ;  /* 0x2000008aff887230 */ /* 0x000fe40000004100 */
[----:B------:R-:W-:Y:S01]  /*7bb0*/  FFMA R89, R121, R133, R89 ;  /* 0x0000008579597223 */ /* 0x000fe20000000059 */
[----:B------:R-:W-:Y:S01]  /*7bc0*/  F2FP.F16.F32.PACK_AB R23, R113, R112 ;  /* 0x000000707117723e */ /* 0x000fe200000000ff */
[C---:B------:R-:W-:Y:S01]  /*7bd0*/  FFMA R90, R121.reuse, R134, R90 ;  /* 0x00000086795a7223 */ /* 0x040fe2000000005a */
[--C-:B------:R-:W-:Y:S02]  /*7be0*/  HADD2.F32 R138, -RZ, R139.reuse.H0_H0 ;  /* 0x2000008bff8a7230 */ /* 0x100fe40000004100 */
[----:B------:R-:W-:Y:S01]  /*7bf0*/  FFMA R91, R121, R135, R91 ;  /* 0x00000087795b7223 */ /* 0x000fe2000000005b */
[----:B------:R-:W-:Y:S01]  /*7c00*/  HADD2.F32 R139, -RZ, R139.H1_H1 ;  /* 0x3000008bff8b7230 */ /* 0x000fe20000004100 */
[----:B------:R-:W-:Y:S01]  /*7c10*/  F2FP.F16.F32.PACK_AB R88, R89, R88 ;  /* 0x000000585958723e */ /* 0x000fe200000000ff */
[C---:B------:R-:W-:Y:S01]  /*7c20*/  FFMA R92, R121.reuse, R136, R92 ;  /* 0x00000088795c7223 */ /* 0x040fe2000000005c */
        /* <DEDUP_REMOVED lines=22> */
[C---:B------:R-:W-:Y:S01]  /*7d90*/  SHF.L.U32 R221, R238.reuse, 0x4, RZ ;  /* 0x00000004eedd7819 */ /* 0x040fe200000006ff */
[----:B------:R-:W-:Y:S01]  /*7da0*/  FFMA R76, R121, R152, R76 ;  /* 0x00000098794c7223 */ /* 0x000fe2000000004c */
[----:B------:R-:W-:Y:S01]  /*7db0*/  F2FP.F16.F32.PACK_AB R72, R73, R72 ;  /* 0x000000484948723e */ /* 0x000fe200000000ff */
[----:B------:R-:W-:Y:S01]  /*7dc0*/  FFMA R77, R121, R153, R77 ;  /* 0x00000099794d7223 */ /* 0x000fe2000000004d */
[----:B------:R-:W-:Y:S01]  /*7dd0*/  F2FP.F16.F32.PACK_AB R73, R75, R74 ;  /* 0x0000004a4b49723e */ /* 0x000fe200000000ff */
[C---:B------:R-:W-:Y:S01]  /*7de0*/  FFMA R78, R121.reuse, R154, R78 ;  /* 0x0000009a794e7223 */ /* 0x040fe2000000004e */
[----:B------:R-:W-:Y:S01]  /*7df0*/  FFMA R79, R121, R155, R79 ;  /* 0x0000009b794f7223 */ /* 0x000fe2000000004f */
[----:B------:R-:W-:Y:S01]  /*7e00*/  LOP3.LUT R221, R221, 0x600, RZ, 0xc0, !PT ;  /* 0x00000600dddd7812 */ /* 0x000fe200078ec0ff */
[----:B------:R-:W-:Y:S01]  /*7e10*/  FFMA R80, R121, R156, R80 ;  /* 0x0000009c79507223 */ /* 0x000fe20000000050 */
[----:B------:R-:W-:Y:S01]  /*7e20*/  F2FP.F16.F32.PACK_AB R74, R77, R76 ;  /* 0x0000004c4d4a723e */ /* 0x000fe200000000ff */
[----:B------:R-:W-:Y:S01]  /*7e30*/  FFMA R81, R121, R157, R81 ;  /* 0x0000009d79517223 */ /* 0x000fe20000000051 */
[----:B------:R-:W-:Y:S01]  /*7e40*/  F2FP.F16.F32.PACK_AB R75, R79, R78 ;  /* 0x0000004e4f4b723e */ /* 0x000fe200000000ff */
[C---:B------:R-:W-:Y:S01]  /*7e50*/  FFMA R82, R121.reuse, R158, R82 ;  /* 0x0000009e79527223 */ /* 0x040fe20000000052 */
[----:B------:R-:W-:Y:S01]  /*7e60*/  FFMA R83, R121, R159, R83 ;  /* 0x0000009f79537223 */ /* 0x000fe20000000053 */
[----:B------:R-:W-:Y:S01]  /*7e70*/  LOP3.LUT R221, R221, 0x20, R240, 0xf8, !PT ;  /* 0x00000020dddd7812 */ /* 0x000fe200078ef8f0 */
[C---:B------:R-:W-:Y:S01]  /*7e80*/  FFMA R84, R121.reuse, R160, R84 ;  /* 0x000000a079547223 */ /* 0x040fe20000000054 */
[----:B------:R-:W-:Y:S01]  /*7e90*/  SHF.L.U32 R220, R238, 0x2, RZ ;  /* 0x00000002eedc7819 */ /* 0x000fe200000006ff */
[----:B------:R-:W-:Y:S01]  /*7ea0*/  FFMA R85, R121, R161, R85 ;  /* 0x000000a179557223 */ /* 0x000fe20000000055 */
[----:B------:R-:W-:Y:S01]  /*7eb0*/  F2FP.F16.F32.PACK_AB R80, R81, R80 ;  /* 0x000000505150723e */ /* 0x000fe200000000ff */
[----:B------:R-:W-:Y:S01]  /*7ec0*/  FFMA R86, R121, R162, R86 ;  /* 0x000000a279567223 */ /* 0x000fe20000000056 */
[--C-:B------:R-:W-:Y:S01]  /*7ed0*/  HADD2.F32 R166, -RZ, R169.reuse.H0_H0 ;  /* 0x200000a9ffa67230 */ /* 0x100fe20000004100 */
[----:B------:R-:W-:Y:S01]  /*7ee0*/  F2FP.F16.F32.PACK_AB R81, R83, R82 ;  /* 0x000000525351723e */ /* 0x000fe200000000ff */
[----:B------:R-:W-:Y:S01]  /*7ef0*/  FFMA R87, R121, R163, R87 ;  /* 0x000000a379577223 */ /* 0x000fe20000000057 */
[----:B------:R-:W-:Y:S01]  /*7f00*/  F2FP.F16.F32.PACK_AB R82, R85, R84 ;  /* 0x000000545552723e */ /* 0x000fe200000000ff */
[C---:B------:R-:W-:Y:S01]  /*7f10*/  FFMA R56, R121.reuse, R164, R56 ;  /* 0x000000a479387223 */ /* 0x040fe20000000038 */
[----:B------:R-:W-:Y:S01]  /*7f20*/  FFMA R57, R121, R165, R57 ;  /* 0x000000a579397223 */ /* 0x000fe20000000039 */
[----:B------:R-:W-:Y:S01]  /*7f30*/  HADD2.F32 R167, -RZ, R169.H1_H1 ;  /* 0x300000a9ffa77230 */ /* 0x000fe20000004100 */
[----:B------:R-:W-:Y:S01]  /*7f40*/  F2FP.F16.F32.PACK_AB R83, R87, R86 ;  /* 0x000000565753723e */ /* 0x000fe200000000ff */
[C---:B------:R-:W-:Y:S01]  /*7f50*/  FMUL R58, R120.reuse, R58 ;  /* 0x0000003a783a7220 */ /* 0x040fe20000400000 */
[----:B------:R-:W-:Y:S01]  /*7f60*/  LOP3.LUT R240, R221, 0x100, R240, 0xf8, !PT ;  /* 0x00000100ddf07812 */ /* 0x000fe200078ef8f0 */
[--C-:B------:R-:W-:Y:S01]  /*7f70*/  HADD2.F32 R168, -RZ, R170.reuse.H0_H0 ;  /* 0x200000aaffa87230 */ /* 0x100fe20000004100 */
[----:B------:R-:W-:Y:S01]  /*7f80*/  LOP3.LUT R239, R239, 0x18, R220, 0x78, !PT ;  /* 0x00000018efef7812 */ /* 0x000fe200078e78dc */
[----:B------:R-:W-:Y:S01]  /*7f90*/  FFMA R58, R121, R166, R58 ;  /* 0x000000a6793a7223 */ /* 0x000fe2000000003a */
[----:B------:R-:W-:Y:S01]  /*7fa0*/  F2FP.F16.F32.PACK_AB R56, R57, R56 ;  /* 0x000000383938723e */ /* 0x000fe200000000ff */
[C---:B------:R-:W-:Y:S01]  /*7fb0*/  FMUL R59, R120.reuse, R59 ;  /* 0x0000003b783b7220 */ /* 0x040fe20000400000 */
[----:B------:R-:W-:Y:S02]  /*7fc0*/  HADD2.F32 R169, -RZ, R170.H1_H1 ;  /* 0x300000aaffa97230 */ /* 0x000fe40000004100 */
[C---:B------:R-:W-:Y:S01]  /*7fd0*/  FMUL R60, R120.reuse, R60 ;  /* 0x0000003c783c7220 */ /* 0x040fe20000400000 */
[--C-:B------:R-:W-:Y:S02]  /*7fe0*/  HADD2.F32 R170, -RZ, R171.reuse.H0_H0 ;  /* 0x200000abffaa7230 */ /* 0x100fe40000004100 */
[C---:B------:R-:W-:Y:S01]  /*7ff0*/  FFMA R59, R121.reuse, R167, R59 ;  /* 0x000000a7793b7223 */ /* 0x040fe2000000003b */
[C---:B------:R-:W-:Y:S01]  /*8000*/  FMUL R61, R120.reuse, R61 ;  /* 0x0000003d783d7220 */ /* 0x040fe20000400000 */
[C---:B------:R-:W-:Y:S01]  /*8010*/  FFMA R60, R121.reuse, R168, R60 ;  /* 0x000000a8793c7223 */ /* 0x040fe2000000003c */
[----:B------:R-:W-:Y:S02]  /*8020*/  HADD2.F32 R171, -RZ, R171.H1_H1 ;  /* 0x300000abffab7230 */ /* 0x000fe40000004100 */
[----:B------:R-:W-:Y:S01]  /*8030*/  FMUL R62, R120, R62 ;  /* 0x0000003e783e7220 */ /* 0x000fe20000400000 */
[----:B------:R-:W-:Y:S01]  /*8040*/  LOP3.LUT R123, R240, R239, RZ, 0xfc, !PT ;  /* 0x000000eff07b7212 */ /* 0x000fe200078efcff */
[C---:B------:R-:W-:Y:S01]  /*8050*/  FFMA R61, R121.reuse, R169, R61 ;  /* 0x000000a9793d7223 */ /* 0x040fe2000000003d */
[----:B------:R-:W-:Y:S01]  /*8060*/  MOV R122, UR45 ;  /* 0x0000002d007a7c02 */ /* 0x000fe20008000f00 */
[----:B------:R-:W-:Y:S01]  /*8070*/  FFMA R62, R121, R170, R62 ;  /* 0x000000aa793e7223 */ /* 0x000fe2000000003e */
[----:B------:R-:W-:Y:S01]  /*8080*/  F2FP.F16.F32.PACK_AB R57, R59, R58 ;  /* 0x0000003a3b39723e */ /* 0x000fe200000000ff */
[----:B------:R-:W-:Y:S01]  /*8090*/  FMUL R63, R120, R63 ;  /* 0x0000003f783f7220 */ /* 0x000fe20000400000 */
[--C-:B------:R-:W-:Y:S01]  /*80a0*/  HADD2.F32 R172, -RZ, R176.reuse.H0_H0 ;  /* 0x200000b0ffac7230 */ /* 0x100fe20000004100 */
[----:B------:R-:W-:Y:S01]  /*80b0*/  F2FP.F16.F32.PACK_AB R58, R61, R60 ;  /* 0x0000003c3d3a723e */ /* 0x000fe200000000ff */
[----:B------:R-:W-:Y:S02]  /*80c0*/  IMAD R123, R122, 0x3800, R123 ;  /* 0x000038007a7b7824 */ /* 0x000fe400078e027b */
[----:B------:R-:W-:Y:S01]  /*80d0*/  FFMA R63, R121, R171, R63 ;  /* 0x000000ab793f7223 */ /* 0x000fe2000000003f */
[C---:B------:R-:W-:Y:S01]  /*80e0*/  FMUL R64, R120.reuse, R64 ;  /* 0x0000004078407220 */ /* 0x040fe20000400000 */
[----:B------:R-:W-:Y:S01]  /*80f0*/  HADD2.F32 R173, -RZ, R176.H1_H1 ;  /* 0x300000b0ffad7230 */ /* 0x000fe20000004100 */
[----:B------:R-:W-:Y:S01]  /*8100*/  UMOV UR7, 0x400 ;  /* 0x0000040000077882 */ /* 0x000fe20000000000 */
[C---:B------:R-:W-:Y:S01]  /*8110*/  FMUL R65, R120.reuse, R65 ;  /* 0x0000004178417220 */ /* 0x040fe20000400000 */
[--C-:B------:R-:W-:Y:S01]  /*8120*/  HADD2.F32 R174, -RZ, R177.reuse.H0_H0 ;  /* 0x200000b1ffae7230 */ /* 0x100fe20000004100 */
[----:B------:R-:W-:Y:S01]  /*8130*/  F2FP.F16.F32.PACK_AB R59, R63, R62 ;  /* 0x0000003e3f3b723e */ /* 0x000fe200000000ff */
[----:B------:R-:W-:Y:S01]  /*8140*/  ULEA UR7, UR6, UR7, 0x18 ;  /* 0x0000000706077291 */ /* 0x000fe2000f8ec0ff */
[C---:B------:R-:W-:Y:S01]  /*8150*/  FFMA R64, R121.reuse, R172, R64 ;  /* 0x000000ac79407223 */ /* 0x040fe20000000040 */
[----:B------:R-:W-:Y:S01]  /*8160*/  FFMA R65, R121, R173, R65 ;  /* 0x000000ad79417223 */ /* 0x000fe20000000041 */
[C---:B------:R-:W-:Y:S01]  /*8170*/  FMUL R66, R120.reuse, R66 ;  /* 0x0000004278427220 */ /* 0x040fe20000400000 */
[----:B------:R-:W-:Y:S02]  /*8180*/  HADD2.F32 R175, -RZ, R177.H1_H1 ;  /* 0x300000b1ffaf7230 */ /* 0x000fe40000004100 */
[----:B------:R-:W-:Y:S01]  /*8190*/  FMUL R67, R120, R67 ;  /* 0x0000004378437220 */ /* 0x000fe20000400000 */
[--C-:B------:R-:W-:Y:S01]  /*81a0*/  HADD2.F32 R176, -RZ, R178.reuse.H0_H0 ;  /* 0x200000b2ffb07230 */ /* 0x100fe20000004100 */
[----:B------:R-:W-:Y:S01]  /*81b0*/  LEA R0, R123, UR7, 0x1 ;  /* 0x000000077b007c11 */ /* 0x000fe2000f8e08ff */
[----:B------:R-:W-:Y:S01]  /*81c0*/  FFMA R66, R121, R174, R66 ;  /* 0x000000ae79427223 */ /* 0x000fe20000000042 */
[----:B------:R-:W-:Y:S01]  /*81d0*/  F2FP.F16.F32.PACK_AB R64, R65, R64 ;  /* 0x000000404140723e */ /* 0x000fe200000000ff */
[----:B------:R-:W-:Y:S01]  /*81e0*/  FFMA R67, R121, R175, R67 ;  /* 0x000000af79437223 */ /* 0x000fe20000000043 */
[C---:B------:R-:W-:Y:S01]  /*81f0*/  IADD3 R122, PT, PT, R0.reuse, 0x400, RZ ;  /* 0x00000400007a7810 */ /* 0x040fe20007ffe0ff */
[----:B------:R1:W-:Y:S01]  /*8200*/  STSM.16.M88.4 [R0+0x400], R124 ;  /* 0x0004007c00007844 */ /* 0x0003e20000000200 */
[----:B------:R-:W-:Y:S01]  /*8210*/  IADD3 R3, PT, PT, R0, 0x420, RZ ;  /* 0x0000042000037810 */ /* 0x000fe20007ffe0ff */
[----:B------:R-:W-:Y:S01]  /*8220*/  FMUL R68, R120, R68 ;  /* 0x0000004478447220 */ /* 0x000fe20000400000 */
[----:B------:R-:W-:Y:S01]  /*8230*/  HADD2.F32 R177, -RZ, R178.H1_H1 ;  /* 0x300000b2ffb17230 */ /* 0x000fe20000004100 */
[----:B------:R-:W-:Y:S01]  /*8240*/  @P0 IADD3 R3, PT, PT, R122, -0x20, RZ ;  /* 0xffffffe07a030810 */ /* 0x000fe20007ffe0ff */
[C---:B------:R-:W-:Y:S01]  /*8250*/  FMUL R69, R120.reuse, R69 ;  /* 0x0000004578457220 */ /* 0x040fe20000400000 */
[--C-:B------:R-:W-:Y:S01]  /*8260*/  HADD2.F32 R178, -RZ, R179.reuse.H0_H0 ;  /* 0x200000b3ffb27230 */ /* 0x100fe20000004100 */
[----:B------:R-:W-:Y:S01]  /*8270*/  F2FP.F16.F32.PACK_AB R65, R67, R66 ;  /* 0x000000424341723e */ /* 0x000fe200000000ff */
[C---:B------:R-:W-:Y:S01]  /*8280*/  FFMA R68, R121.reuse, R176, R68 ;  /* 0x000000b079447223 */ /* 0x040fe20000000044 */
[----:B------:R1:W-:Y:S01]  /*8290*/  STSM.16.M88.4 [R3], R20 ;  /* 0x0000001403007844 */ /* 0x0003e20000000200 */
[----:B------:R-:W-:Y:S01]  /*82a0*/  FFMA R69, R121, R177, R69 ;  /* 0x000000b179457223 */ /* 0x000fe20000000045 */
[C---:B------:R-:W-:Y:S01]  /*82b0*/  FMUL R70, R120.reuse, R70 ;  /* 0x0000004678467220 */ /* 0x040fe20000400000 */
[----:B------:R-:W-:Y:S05]  /*82c0*/  HADD2.F32 R179, -RZ, R179.H1_H1 ;  /* 0x300000b3ffb37230 */ /* 0x000fea0000004100 */
[----:B------:R1:W-:Y:S01]  /*82d0*/  STSM.16.M88.4 [R0+0x1400], R88 ;  /* 0x0014005800007844 */ /* 0x0003e20000000200 */
[C---:B------:R-:W-:Y:S01]  /*82e0*/  FMUL R71, R120.reuse, R71 ;  /* 0x0000004778477220 */ /* 0x040fe20000400000 */
[--C-:B------:R-:W-:Y:S01]  /*82f0*/  HADD2.F32 R180, -RZ, R184.reuse.H0_H0 ;  /* 0x200000b8ffb47230 */ /* 0x100fe20000004100 */
[----:B------:R-:W-:Y:S05]  /*8300*/  F2FP.F16.F32.PACK_AB R66, R69, R68 ;  /* 0x000000444542723e */ /* 0x000fea00000000ff */
[----:B------:R1:W-:Y:S01]  /*8310*/  STSM.16.M88.4 [R3+0x1000], R96 ;  /* 0x0010006003007844 */ /* 0x0003e20000000200 */
[C---:B------:R-:W-:Y:S01]  /*8320*/  FFMA R70, R121.reuse, R178, R70 ;  /* 0x000000b279467223 */ /* 0x040fe20000000046 */
[----:B------:R-:W-:Y:S01]  /*8330*/  FFMA R71, R121, R179, R71 ;  /* 0x000000b379477223 */ /* 0x000fe20000000047 */
[----:B------:R-:W-:Y:S05]  /*8340*/  HADD2.F32 R181, -RZ, R184.H1_H1 ;  /* 0x300000b8ffb57230 */ /* 0x000fea0000004100 */
[----:B------:R1:W-:Y:S01]  /*8350*/  STSM.16.M88.4 [R0+0x2400], R72 ;  /* 0x0024004800007844 */ /* 0x0003e20000000200 */
[C---:B------:R-:W-:Y:S01]  /*8360*/  FMUL R40, R120.reuse, R40 ;  /* 0x0000002878287220 */ /* 0x040fe20000400000 */
[--C-:B------:R-:W-:Y:S01]  /*8370*/  HADD2.F32 R182, -RZ, R185.reuse.H0_H0 ;  /* 0x200000b9ffb67230 */ /* 0x100fe20000004100 */
[----:B------:R-:W-:Y:S05]  /*8380*/  F2FP.F16.F32.PACK_AB R67, R71, R70 ;  /* 0x000000464743723e */ /* 0x000fea00000000ff */
[----:B------:R1:W-:Y:S01]  /*8390*/  STSM.16.M88.4 [R3+0x2000], R80 ;  /* 0x0020005003007844 */ /* 0x0003e20000000200 */
[C---:B------:R-:W-:Y:S01]  /*83a0*/  FFMA R40, R121.reuse, R180, R40 ;  /* 0x000000b479287223 */ /* 0x040fe20000000028 */
[C---:B------:R-:W-:Y:S01]  /*83b0*/  FMUL R41, R120.reuse, R41 ;  /* 0x0000002978297220 */ /* 0x040fe20000400000 */
[----:B------:R-:W-:Y:S05]  /*83c0*/  HADD2.F32 R183, -RZ, R185.H1_H1 ;  /* 0x300000b9ffb77230 */ /* 0x000fea0000004100 */
[----:B------:R1:W-:Y:S01]  /*83d0*/  STSM.16.M88.4 [R0+0x3400], R56 ;  /* 0x0034003800007844 */ /* 0x0003e20000000200 */
[C---:B------:R-:W-:Y:S01]  /*83e0*/  FMUL R42, R120.reuse, R42 ;  /* 0x0000002a782a7220 */ /* 0x040fe20000400000 */
[C---:B------:R-:W-:Y:S01]  /*83f0*/  FFMA R41, R121.reuse, R181, R41 ;  /* 0x000000b579297223 */ /* 0x040fe20000000029 */
[--C-:B------:R-:W-:Y:S05]  /*8400*/  HADD2.F32 R184, -RZ, R186.reuse.H0_H0 ;  /* 0x200000baffb87230 */ /* 0x100fea0000004100 */
[----:B------:R1:W-:Y:S01]  /*8410*/  STSM.16.M88.4 [R3+0x3000], R64 ;  /* 0x0030004003007844 */ /* 0x0003e20000000200 */
[----:B------:R-:W-:Y:S01]  /*8420*/  FFMA R42, R121, R182, R42 ;  /* 0x000000b6792a7223 */ /* 0x000fe2000000002a */
[C---:B------:R-:W-:Y:S01]  /*8430*/  FMUL R43, R120.reuse, R43 ;  /* 0x0000002b782b7220 */ /* 0x040fe20000400000 */
[----:B------:R-:W-:Y:S01]  /*8440*/  F2FP.F16.F32.PACK_AB R40, R41, R40 ;  /* 0x000000282928723e */ /* 0x000fe200000000ff */
[----:B------:R-:W-:Y:S02]  /*8450*/  HADD2.F32 R185, -RZ, R186.H1_H1 ;  /* 0x300000baffb97230 */ /* 0x000fe40000004100 */
[C---:B------:R-:W-:Y:S01]  /*8460*/  FMUL R44, R120.reuse, R44 ;  /* 0x0000002c782c7220 */ /* 0x040fe20000400000 */
[C---:B------:R-:W-:Y:S01]  /*8470*/  FFMA R43, R121.reuse, R183, R43 ;  /* 0x000000b7792b7223 */ /* 0x040fe2000000002b */
[--C-:B------:R-:W-:Y:S02]  /*8480*/  HADD2.F32 R186, -RZ, R187.reuse.H0_H0 ;  /* 0x200000bbffba7230 */ /* 0x100fe40000004100 */
[C---:B------:R-:W-:Y:S01]  /*8490*/  FMUL R45, R120.reuse, R45 ;  /* 0x0000002d782d7220 */ /* 0x040fe20000400000 */
[----:B------:R-:W-:Y:S01]  /*84a0*/  FFMA R44, R121, R184, R44 ;  /* 0x000000b8792c7223 */ /* 0x000fe2000000002c */
[----:B------:R-:W-:Y:S01]  /*84b0*/  HADD2.F32 R187, -RZ, R187.H1_H1 ;  /* 0x300000bbffbb7230 */ /* 0x000fe20000004100 */
[----:B------:R-:W-:Y:S01]  /*84c0*/  F2FP.F16.F32.PACK_AB R41, R43, R42 ;  /* 0x0000002a2b29723e */ /* 0x000fe200000000ff */
[----:B------:R-:W-:Y:S01]  /*84d0*/  FFMA R45, R121, R185, R45 ;  /* 0x000000b9792d7223 */ /* 0x000fe2000000002d */
[C---:B------:R-:W-:Y:S01]  /*84e0*/  FMUL R46, R120.reuse, R46 ;  /* 0x0000002e782e7220 */ /* 0x040fe20000400000 */
[C---:B------:R-:W-:Y:S01]  /*84f0*/  FMUL R47, R120.reuse, R47 ;  /* 0x0000002f782f7220 */ /* 0x040fe20000400000 */
[--C-:B------:R-:W-:Y:S02]  /*8500*/  HADD2.F32 R188, -RZ, R192.reuse.H0_H0 ;  /* 0x200000c0ffbc7230 */ /* 0x100fe40000004100 */
[C---:B------:R-:W-:Y:S01]  /*8510*/  FMUL R48, R120.reuse, R48 ;  /* 0x0000003078307220 */ /* 0x040fe20000400000 */
[----:B------:R-:W-:Y:S01]  /*8520*/  HADD2.F32 R189, -RZ, R192.H1_H1 ;  /* 0x300000c0ffbd7230 */ /* 0x000fe20000004100 */
[----:B------:R-:W-:Y:S01]  /*8530*/  F2FP.F16.F32.PACK_AB R42, R45, R44 ;  /* 0x0000002c2d2a723e */ /* 0x000fe200000000ff */
[C---:B------:R-:W-:Y:S01]  /*8540*/  FFMA R46, R121.reuse, R186, R46 ;  /* 0x000000ba792e7223 */ /* 0x040fe2000000002e */
[C---:B------:R-:W-:Y:S01]  /*8550*/  FFMA R47, R121.reuse, R187, R47 ;  /* 0x000000bb792f7223 */ /* 0x040fe2000000002f */
[----:B------:R-:W-:Y:S01]  /*8560*/  FFMA R48, R121, R188, R48 ;  /* 0x000000bc79307223 */ /* 0x000fe20000000030 */
[C---:B------:R-:W-:Y:S01]  /*8570*/  FMUL R49, R120.reuse, R49 ;  /* 0x0000003178317220 */ /* 0x040fe20000400000 */
[--C-:B------:R-:W-:Y:S02]  /*8580*/  HADD2.F32 R190, -RZ, R193.reuse.H0_H0 ;  /* 0x200000c1ffbe7230 */ /* 0x100fe40000004100 */
[C---:B------:R-:W-:Y:S01]  /*8590*/  FMUL R50, R120.reuse, R50 ;  /* 0x0000003278327220 */ /* 0x040fe20000400000 */
[----:B------:R-:W-:Y:S01]  /*85a0*/  HADD2.F32 R191, -RZ, R193.H1_H1 ;  /* 0x300000c1ffbf7230 */ /* 0x000fe20000004100 */
[----:B------:R-:W-:Y:S01]  /*85b0*/  F2FP.F16.F32.PACK_AB R43, R47, R46 ;  /* 0x0000002e2f2b723e */ /* 0x000fe200000000ff */
[C---:B------:R-:W-:Y:S01]  /*85c0*/  FFMA R49, R121.reuse, R189, R49 ;  /* 0x000000bd79317223 */ /* 0x040fe20000000031 */
[----:B------:R-:W-:Y:S01]  /*85d0*/  FFMA R50, R121, R190, R50 ;  /* 0x000000be79327223 */ /* 0x000fe20000000032 */
[C---:B------:R-:W-:Y:S01]  /*85e0*/  FMUL R51, R120.reuse, R51 ;  /* 0x0000003378337220 */ /* 0x040fe20000400000 */
[--C-:B------:R-:W-:Y:S01]  /*85f0*/  HADD2.F32 R192, -RZ, R194.reuse.H0_H0 ;  /* 0x200000c2ffc07230 */ /* 0x100fe20000004100 */
[----:B------:R1:W-:Y:S01]  /*8600*/  STSM.16.M88.4 [R0+0x4400], R40 ;  /* 0x0044002800007844 */ /* 0x0003e20000000200 */
[----:B------:R-:W-:Y:S01]  /*8610*/  F2FP.F16.F32.PACK_AB R48, R49, R48 ;  /* 0x000000303130723e */ /* 0x000fe200000000ff */
[----:B------:R-:W-:Y:S01]  /*8620*/  FFMA R51, R121, R191, R51 ;  /* 0x000000bf79337223 */ /* 0x000fe20000000033 */
[C---:B------:R-:W-:Y:S01]  /*8630*/  FMUL R52, R120.reuse, R52 ;  /* 0x0000003478347220 */ /* 0x040fe20000400000 */
[----:B------:R-:W-:Y:S02]  /*8640*/  HADD2.F32 R193, -RZ, R194.H1_H1 ;  /* 0x300000c2ffc17230 */ /* 0x000fe40000004100 */
[C---:B------:R-:W-:Y:S01]  /*8650*/  FMUL R53, R120.reuse, R53 ;  /* 0x0000003578357220 */ /* 0x040fe20000400000 */
[--C-:B------:R-:W-:Y:S01]  /*8660*/  HADD2.F32 R194, -RZ, R195.reuse.H0_H0 ;  /* 0x200000c3ffc27230 */ /* 0x100fe20000004100 */
[----:B------:R-:W-:Y:S01]  /*8670*/  F2FP.F16.F32.PACK_AB R49, R51, R50 ;  /* 0x000000323331723e */ /* 0x000fe200000000ff */
[C---:B------:R-:W-:Y:S01]  /*8680*/  FFMA R52, R121.reuse, R192, R52 ;  /* 0x000000c079347223 */ /* 0x040fe20000000034 */
        /* <DEDUP_REMOVED lines=8> */
[----:B------:R-:W-:Y:S02]  /*8710*/  HADD2.F32 R197, -RZ, R200.H1_H1 ;  /* 0x300000c8ffc57230 */ /* 0x000fe40000004100 */
[C---:B------:R-:W-:Y:S01]  /*8720*/  FMUL R24, R120.reuse, R24 ;  /* 0x0000001878187220 */ /* 0x040fe20000400000 */
[--C-:B------:R-:W-:Y:S02]  /*8730*/  HADD2.F32 R198, -RZ, R201.reuse.H0_H0 ;  /* 0x200000c9ffc67230 */ /* 0x100fe40000004100 */
[C---:B------:R-:W-:Y:S01]  /*8740*/  FMUL R25, R120.reuse, R25 ;  /* 0x0000001978197220 */ /* 0x040fe20000400000 */
[----:B------:R-:W-:Y:S01]  /*8750*/  F2FP.F16.F32.PACK_AB R51, R55, R54 ;  /* 0x000000363733723e */ /* 0x000fe200000000ff */
[C---:B------:R-:W-:Y:S01]  /*8760*/  FFMA R24, R121.reuse, R196, R24 ;  /* 0x000000c479187223 */ /* 0x040fe20000000018 */
[----:B------:R-:W-:Y:S02]  /*8770*/  HADD2.F32 R199, -RZ, R201.H1_H1 ;  /* 0x300000c9ffc77230 */ /* 0x000fe40000004100 */
[----:B------:R-:W-:Y:S01]  /*8780*/  FFMA R25, R121, R197, R25 ;  /* 0x000000c579197223 */ /* 0x000fe20000000019 */
[C---:B------:R-:W-:Y:S01]  /*8790*/  FMUL R26, R120.reuse, R26 ;  /* 0x0000001a781a7220 */ /* 0x040fe20000400000 */
[----:B------:R1:W-:Y:S01]  /*87a0*/  STSM.16.M88.4 [R3+0x4000], R48 ;  /* 0x0040003003007844 */ /* 0x0003e20000000200 */
[--C-:B------:R-:W-:Y:S02]  /*87b0*/  HADD2.F32 R200, -RZ, R202.reuse.H0_H0 ;  /* 0x200000caffc87230 */ /* 0x100fe40000004100 */
[C---:B------:R-:W-:Y:S01]  /*87c0*/  FMUL R27, R120.reuse, R27 ;  /* 0x0000001b781b7220 */ /* 0x040fe20000400000 */
[----:B------:R-:W-:Y:S01]  /*87d0*/  F2FP.F16.F32.PACK_AB R24, R25, R24 ;  /* 0x000000181918723e */ /* 0x000fe200000000ff */
[C---:B------:R-:W-:Y:S01]  /*87e0*/  FFMA R26, R121.reuse, R198, R26 ;  /* 0x000000c6791a7223 */ /* 0x040fe2000000001a */
[----:B------:R-:W-:Y:S02]  /*87f0*/  HADD2.F32 R201, -RZ, R202.H1_H1 ;  /* 0x300000caffc97230 */ /* 0x000fe40000004100 */
        /* <DEDUP_REMOVED lines=65> */
[C---:B------:R-:W-:Y:S01]  /*8c10*/  FFMA R9, R121.reuse, R217, R9 ;  /* 0x000000d979097223 */ /* 0x040fe20000000009 */
[C---:B------:R-:W-:Y:S01]  /*8c20*/  FMUL R10, R120.reuse, R10 ;  /* 0x0000000a780a7220 */ /* 0x040fe20000400000 */
[--C-:B------:R-:W-:Y:S02]  /*8c30*/  HADD2.F32 R220, -RZ, R224.reuse.H0_H0 ;  /* 0x200000e0ffdc7230 */ /* 0x100fe40000004100 */
[C---:B------:R-:W-:Y:S01]  /*8c40*/  FMUL R11, R120.reuse, R11 ;  /* 0x0000000b780b7220 */ /* 0x040fe20000400000 */
[----:B------:R-:W-:Y:S02]  /*8c50*/  HADD2.F32 R221, -RZ, R224.H1_H1 ;  /* 0x300000e0ffdd7230 */ /* 0x000fe40000004100 */
[C---:B------:R-:W-:Y:S01]  /*8c60*/  FMUL R12, R120.reuse, R12 ;  /* 0x0000000c780c7220 */ /* 0x040fe20000400000 */
[--C-:B------:R-:W-:Y:S02]  /*8c70*/  HADD2.F32 R222, -RZ, R225.reuse.H0_H0 ;  /* 0x200000e1ffde7230 */ /* 0x100fe40000004100 */
[C---:B------:R-:W-:Y:S01]  /*8c80*/  FMUL R13, R120.reuse, R13 ;  /* 0x0000000d780d7220 */ /* 0x040fe20000400000 */
[C---:B------:R-:W-:Y:S01]  /*8c90*/  FFMA R10, R121.reuse, R218, R10 ;  /* 0x000000da790a7223 */ /* 0x040fe2000000000a */
[----:B------:R-:W-:Y:S02]  /*8ca0*/  HADD2.F32 R223, -RZ, R225.H1_H1 ;  /* 0x300000e1ffdf7230 */ /* 0x000fe40000004100 */
[C---:B------:R-:W-:Y:S01]  /*8cb0*/  FMUL R14, R120.reuse, R14 ;  /* 0x0000000e780e7220 */ /* 0x040fe20000400000 */
[C---:B------:R-:W-:Y:S01]  /*8cc0*/  FFMA R11, R121.reuse, R219, R11 ;  /* 0x000000db790b7223 */ /* 0x040fe2000000000b */
        /* <DEDUP_REMOVED lines=12> */
[----:B------:R-:W-:Y:S01]  /*8d90*/  FMUL R19, R120, R19 ;  /* 0x0000001378137220 */ /* 0x000fe20000400000 */
[C---:B------:R-:W-:Y:S01]  /*8da0*/  FFMA R16, R121.reuse, R224, R16 ;  /* 0x000000e079107223 */ /* 0x040fe20000000010 */
[C---:B------:R-:W-:Y:S01]  /*8db0*/  FFMA R17, R121.reuse, R225, R17 ;  /* 0x000000e179117223 */ /* 0x040fe20000000011 */
[C---:B------:R-:W-:Y:S01]  /*8dc0*/  FFMA R18, R121.reuse, R226, R18 ;  /* 0x000000e279127223 */ /* 0x040fe20000000012 */
[----:B------:R-:W-:Y:S01]  /*8dd0*/  FFMA R19, R121, R227, R19 ;  /* 0x000000e379137223 */ /* 0x000fe20000000013 */
[----:B------:R-:W-:Y:S01]  /*8de0*/  F2FP.F16.F32.PACK_AB R6, R9, R8 ;  /* 0x000000080906723e */ /* 0x000fe200000000ff */
[----:B------:R-:W-:Y:S01]  /*8df0*/  UIADD3 UR13, UPT, UPT, UR45, 0x1, URZ ;  /* 0x000000012d0d7890 */ /* 0x000fe2000fffe0ff */
[----:B------:R-:W-:Y:S01]  /*8e00*/  F2FP.F16.F32.PACK_AB R7, R11, R10 ;  /* 0x0000000a0b07723e */ /* 0x000fe200000000ff */
[----:B------:R-:W-:Y:S01]  /*8e10*/  UIADD3 UR12, UPT, UPT, UR39, 0x1, URZ ;  /* 0x00000001270c7890 */ /* 0x000fe2000fffe0ff */
[----:B------:R-:W-:Y:S01]  /*8e20*/  F2FP.F16.F32.PACK_AB R12, R13, R12 ;  /* 0x0000000c0d0c723e */ /* 0x000fe200000000ff */
[----:B------:R-:W-:Y:S01]  /*8e30*/  BSSY.RECONVERGENT B0, `(.L_x_113) ;  /* 0x0000034000007945 */ /* 0x000fe20003800200 */
[----:B------:R-:W-:Y:S01]  /*8e40*/  F2FP.F16.F32.PACK_AB R13, R15, R14 ;  /* 0x0000000e0f0d723e */ /* 0x000fe200000000ff */
[----:B------:R1:W-:Y:S01]  /*8e50*/  STSM.16.M88.4 [R0+0x6400], R4 ;  /* 0x0064000400007844 */ /* 0x0003e20000000200 */
[----:B------:R-:W-:Y:S02]  /*8e60*/  F2FP.F16.F32.PACK_AB R14, R17, R16 ;  /* 0x00000010110e723e */ /* 0x000fe400000000ff */
[----:B------:R-:W-:Y:S05]  /*8e70*/  F2FP.F16.F32.PACK_AB R15, R19, R18 ;  /* 0x00000012130f723e */ /* 0x000fea00000000ff */
[----:B------:R1:W-:Y:S01]  /*8e80*/  STSM.16.M88.4 [R3+0x6000], R12 ;  /* 0x0060000c03007844 */ /* 0x0003e20000000200 */
[----:B------:R-:W-:Y:S01]  /*8e90*/  @!PT LDS RZ, [RZ] ;  /* 0x00000000fffff984 */ /* 0x000fe20000000800 */
[----:B------:R-:W-:Y:S01]  /*8ea0*/  @!PT LDS RZ, [RZ] ;  /* 0x00000000fffff984 */ /* 0x000fe20000000800 */
[----:B------:R-:W-:Y:S01]  /*8eb0*/  @!PT LDS RZ, [RZ] ;  /* 0x00000000fffff984 */ /* 0x000fe20000000800 */
[----:B------:R-:W-:Y:S01]  /*8ec0*/  @!PT LDS RZ, [RZ] ;  /* 0x00000000fffff984 */ /* 0x000fe20000000800 */
[----:B------:R2:W-:Y:S07]  /*8ed0*/  MEMBAR.ALL.CTA ;  /* 0x0000000000007992 */ /* 0x0005ee0000008000 */
[----:B--2---:R-:W2:Y:S02]  /*8ee0*/  FENCE.VIEW.ASYNC.S ;  /* 0x00000000000073c6 */ /* 0x004ea40000000000 */
[----:B--2---:R-:W-:Y:S06]  /*8ef0*/  BAR.SYNC.DEFER_BLOCKING 0x1, 0x80 ;  /* 0x0042000000007b1d */ /* 0x004fec0000010000 */
[----:B------:R-:W-:Y:S05]  /*8f00*/  @P2 BRA `(.L_x_114) ;  /* 0x0000000000982947 */ /* 0x000fea0003800000 */
[----:B------:R-:W2:Y:S01]  /*8f10*/  LDCU.64 UR14, c[0x0][0x348] ;  /* 0x00006900ff0e77ac */ /* 0x000ea20008000a00 */
[----:B------:R-:W-:Y:S02]  /*8f20*/  UIMAD UR6, UR45, 0x7000, UR7 ;  /* 0x000070002d0678a4 */ /* 0x000fe4000f8e0207 */
[----:B------:R-:W-:Y:S02]  /*8f30*/  UIMAD UR9, UR47, 0xe0, URZ ;  /* 0x000000e02f0978a4 */ /* 0x000fe4000f8e02ff */
[----:B------:R-:W-:Y:S02]  /*8f40*/  USHF.L.U32 UR10, UR46, 0x6, URZ ;  /* 0x000000062e0a7899 */ /* 0x000fe400080006ff */
[----:B------:R-:W-:Y:S01]  /*8f50*/  UIADD3 UR8, UPT, UPT, UR6, 0x400, URZ ;  /* 0x0000040006087890 */ /* 0x000fe2000fffe0ff */
[----:B------:R-:W-:Y:S01]  /*8f60*/  UMOV UR11, UR36 ;  /* 0x00000024000b7c82 */ /* 0x000fe20008000000 */
[----:B------:R-:W-:Y:S02]  /*8f70*/  UIADD3 UR17, UPT, UPT, UR9, 0x20, URZ ;  /* 0x0000002009117890 */ /* 0x000fe4000fffe0ff */
[----:B------:R-:W-:Y:S01]  /*8f80*/  UIADD3 UR16, UPT, UPT, UR6, 0x1400, URZ ;  /* 0x0000140006107890 */ /* 0x000fe2000fffe0ff */
[----:B------:R-:W-:Y:S01]  /*8f90*/  UMOV UR19, UR36 ;  /* 0x0000002400137c82 */ /* 0x000fe20008000000 */
[----:B--2---:R-:W-:Y:S01]  /*8fa0*/  UIADD3 UR4, UP0, UPT, UR14, 0x680, URZ ;  /* 0x000006800e047890 */ /* 0x004fe2000ff1e0ff */
[----:B------:R-:W-:Y:S01]  /*8fb0*/  UMOV UR18, UR10 ;  /* 0x0000000a00127c82 */ /* 0x000fe20008000000 */
[----:B------:R-:W-:Y:S02]  /*8fc0*/  UIADD3 UR29, UPT, UPT, UR9, 0x40, URZ ;  /* 0x00000040091d7890 */ /* 0x000fe4000fffe0ff */
[----:B------:R-:W-:Y:S02]  /*8fd0*/  UIADD3.X UR5, UPT, UPT, URZ, UR15, URZ, UP0, !UPT ;  /* 0x0000000fff057290 */ /* 0x000fe400087fe4ff */
[----:B------:R-:W-:Y:S01]  /*8fe0*/  UIADD3 UR28, UPT, UPT, UR6, 0x2400, URZ ;  /* 0x00002400061c7890 */ /* 0x000fe2000fffe0ff */
[----:B------:R-:W-:Y:S01]  /*8ff0*/  UMOV UR31, UR36 ;  /* 0x00000024001f7c82 */ /* 0x000fe20008000000 */
[----:B------:R-:W-:Y:S01]  /*9000*/  UMOV UR30, UR10 ;  /* 0x0000000a001e7c82 */ /* 0x000fe20008000000 */
[----:B------:R-:W-:Y:S02]  /*9010*/  UIADD3 UR33, UPT, UPT, UR9, 0x60, URZ ;  /* 0x0000006009217890 */ /* 0x000fe4000fffe0ff */
[----:B------:R-:W-:Y:S02]  /*9020*/  UIADD3 UR32, UPT, UPT, UR6, 0x3400, URZ ;  /* 0x0000340006207890 */ /* 0x000fe4000fffe0ff */
[----:B------:R2:W-:Y:S01]  /*9030*/  UTMASTG.3D [UR8], [UR4] ;  /* 0x00000008040073b5 */ /* 0x0005e20008010000 */
[----:B------:R-:W-:Y:S01]  /*9040*/  UMOV UR35, UR36 ;  /* 0x0000002400237c82 */ /* 0x000fe20008000000 */
[----:B------:R-:W-:Y:S01]  /*9050*/  UMOV UR34, UR10 ;  /* 0x0000000a00227c82 */ /* 0x000fe20008000000 */
[----:B------:R-:W-:Y:S02]  /*9060*/  UIADD3 UR25, UPT, UPT, UR9, 0x80, URZ ;  /* 0x0000008009197890 */ /* 0x000fe4000fffe0ff */
[----:B------:R-:W-:Y:S01]  /*9070*/  UIADD3 UR24, UPT, UPT, UR6, 0x4400, URZ ;  /* 0x0000440006187890 */ /* 0x000fe2000fffe0ff */
[----:B------:R-:W-:Y:S01]  /*9080*/  UMOV UR27, UR36 ;  /* 0x00000024001b7c82 */ /* 0x000fe20008000000 */
[----:B------:R3:W-:Y:S01]  /*9090*/  UTMASTG.3D [UR16], [UR4] ;  /* 0x00000010040073b5 */ /* 0x0007e20008010000 */
[----:B------:R-:W-:Y:S01]  /*90a0*/  UMOV UR26, UR10 ;  /* 0x0000000a001a7c82 */ /* 0x000fe20008000000 */
[----:B------:R-:W-:Y:S02]  /*90b0*/  UIADD3 UR21, UPT, UPT, UR9, 0xa0, URZ ;  /* 0x000000a009157890 */ /* 0x000fe4000fffe0ff */
[----:B------:R-:W-:Y:S01]  /*90c0*/  UIADD3 UR20, UPT, UPT, UR6, 0x5400, URZ ;  /* 0x0000540006147890 */ /* 0x000fe2000fffe0ff */
[----:B------:R-:W-:Y:S01]  /*90d0*/  UMOV UR23, UR36 ;  /* 0x0000002400177c82 */ /* 0x000fe20008000000 */
[----:B------:R-:W-:Y:S01]  /*90e0*/  UMOV UR22, UR10 ;  /* 0x0000000a00167c82 */ /* 0x000fe20008000000 */
[----:B------:R3:W-:Y:S01]  /*90f0*/  UTMASTG.3D [UR28], [UR4] ;  /* 0x0000001c040073b5 */ /* 0x0007e20008010000 */
[----:B------:R3:W-:Y:S01]  /*9100*/  UTMASTG.3D [UR32], [UR4] ;  /* 0x00000020040073b5 */ /* 0x0007e20008010000 */
[----:B------:R3:W-:Y:S01]  /*9110*/  UTMASTG.3D [UR24], [UR4] ;  /* 0x00000018040073b5 */ /* 0x0007e20008010000 */
[----:B--2---:R-:W-:Y:S02]  /*9120*/  UIADD3 UR9, UPT, UPT, UR9, 0xc0, URZ ;  /* 0x000000c009097890 */ /* 0x004fe4000fffe0ff */
[----:B------:R-:W-:Y:S01]  /*9130*/  UIADD3 UR8, UPT, UPT, UR6, 0x6400, URZ ;  /* 0x0000640006087890 */ /* 0x000fe2000fffe0ff */
[----:B------:R3:W-:Y:S08]  /*9140*/  UTMASTG.3D [UR20], [UR4] ;  /* 0x00000014040073b5 */ /* 0x0007f00008010000 */
[----:B------:R3:W-:Y:S02]  /*9150*/  UTMASTG.3D [UR8], [UR4] ;  /* 0x00000008040073b5 */ /* 0x0007e40008010000 */
[----:B---3--:R0:W-:Y:S02]  /*9160*/  UTMACMDFLUSH ;  /* 0x00000000000079b7 */ /* 0x0081e40000000000 */
.L_x_114:
[----:B------:R-:W-:Y:S05]  /*9170*/  BSYNC.RECONVERGENT B0 ;  /* 0x0000000000007941 */ /* 0x000fea0003800200 */
.L_x_113:
[----:B------:R-:W-:Y:S04]  /*9180*/  BSSY.RECONVERGENT B0, `(.L_x_115) ;  /* 0x0000003000007945 */ /* 0x000fe80003800200 */
[----:B------:R-:W-:Y:S05]  /*9190*/  @P1 BRA `(.L_x_116) ;  /* 0x0000000000041947 */ /* 0x000fea0003800000 */
[----:B------:R-:W-:Y:S04]  /*91a0*/  DEPBAR.LE SB0, 0x0 ;  /* 0x000080000000791a */ /* 0x000fe80000000000 */
.L_x_116:
[----:B------:R-:W-:Y:S05]  /*91b0*/  BSYNC.RECONVERGENT B0 ;  /* 0x0000000000007941 */ /* 0x000fea0003800200 */
.L_x_115:
[----:B------:R-:W-:Y:S01]  /*91c0*/  BAR.SYNC.DEFER_BLOCKING 0x1, 0x80 ;  /* 0x0042000000007b1d */ /* 0x000fe20000010000 */
[----:B------:R-:W-:Y:S04]  /*91d0*/  UIADD3 UR50, UPT, UPT, UR50, 0x1, URZ ;  /* 0x0000000132327890 */ /* 0x000fe8000fffe0ff */
[----:B------:R-:W-:Y:S09]  /*91e0*/  UISETP.NE.AND UP0, UPT, UR50, URZ, UPT ;  /* 0x000000ff3200728c */ /* 0x000ff2000bf05270 */
[----:B------:R-:W-:Y:S05]  /*91f0*/  BRA.U !UP0, `(.L_x_117) ;  /* 0x0000000108287547 */ /* 0x000fea000b800000 */
[----:B-1----:R-:W1:Y:S01]  /*9200*/  S2R R3, SR_CgaCtaId ;  /* 0x0000000000037919 */ /* 0x002e620000008800 */
[----:B------:R-:W-:Y:S01]  /*9210*/  ISETP.NE.AND P0, PT, R237, RZ, PT ;  /* 0x000000ffed00720c */ /* 0x000fe20003f05270 */
[----:B------:R-:W-:Y:S01]  /*9220*/  IMAD.U32 R0, RZ, RZ, UR49 ;  /* 0x00000031ff007e24 */ /* 0x000fe2000f8e00ff */
[----:B------:R-:W-:Y:S04]  /*9230*/  UIADD3 UR4, UPT, UPT, UR49, 0x1, URZ ;  /* 0x0000000131047890 */ /* 0x000fe8000fffe0ff */
[----:B------:R-:W-:Y:S04]  /*9240*/  UISETP.NE.AND UP0, UPT, UR4, 0x2, UPT ;  /* 0x000000020400788c */ /* 0x000fe8000bf05270 */
[----:B------:R-:W-:Y:S03]  /*9250*/  USEL UR49, UR4, URZ, UP0 ;  /* 0x000000ff04317287 */ /* 0x000fe60008000000 */
[----:B------:R-:W-:Y:S05]  /*9260*/  @P0 LEA R0, R0, UR7, 0x3 ;  /* 0x0000000700000c11 */ /* 0x000fea000f8e18ff */
[----:B------:R-:W-:Y:S05]  /*9270*/  @P0 VIADD R0, R0, 0x130 ;  /* 0x0000013000000836 */ /* 0x000fea0000000000 */
[----:B-1----:R-:W-:Y:S04]  /*9280*/  @P0 PRMT R0, R3, 0x654, R0 ;  /* 0x0000065403000816 */ /* 0x002fe80000000000 */
[----:B------:R2:W-:Y:S03]  /*9290*/  @P0 SYNCS.ARRIVE.TRANS64.RED.A1T0 RZ, [R0+URZ], RZ ;  /* 0x000000ff00ff09a7 */ /* 0x0005e600081004ff */
.L_x_117:
[----:B------:R-:W-:Y:S02]  /*92a0*/  UISETP.NE.AND UP3, UPT, UR54, URZ, UPT ;  /* 0x000000ff3600728c */ /* 0x000fe4000bf65270 */
[----:B------:R-:W-:Y:S02]  /*92b0*/  UISETP.NE.AND UP0, UPT, UR48, 0x2, UPT ;  /* 0x000000023000788c */ /* 0x000fe4000bf05270 */
[----:B------:R-:W-:Y:S02]  /*92c0*/  UISETP.NE.AND UP1, UPT, UR12, 0x4, UPT ;  /* 0x000000040c00788c */ /* 0x000fe4000bf25270 */
[----:B------:R-:W-:Y:S02]  /*92d0*/  UISETP.NE.AND UP2, UPT, UR13, 0x2, UPT ;  /* 0x000000020d00788c */ /* 0x000fe4000bf45270 */
[----:B------:R-:W-:Y:S02]  /*92e0*/  USEL UR6, URZ, 0x1, UP0 ;  /* 0x00000001ff067887 */ /* 0x000fe40008000000 */
[----:B------:R-:W-:Y:S02]  /*92f0*/  USEL UR5, URZ, 0x1, UP1 ;  /* 0x00000001ff057887 */ /* 0x000fe40008800000 */
[----:B------:R-:W-:Y:S02]  /*9300*/  USEL UR4, URZ, 0x1, UP2 ;  /* 0x00000001ff047887 */ /* 0x000fe40009000000 */
[----:B------:R-:W-:Y:S02]  /*9310*/  UIADD3 UR47, UPT, UPT, UR37, UR60, URZ ;  /* 0x0000003c252f7290 */ /* 0x000fe4000fffe0ff */
[----:B------:R-:W-:Y:S02]  /*9320*/  UIADD3 UR46, UPT, UPT, UR38, UR61, URZ ;  /* 0x0000003d262e7290 */ /* 0x000fe4000fffe0ff */
[----:B------:R-:W-:Y:S02]  /*9330*/  USEL UR18, UR48, URZ, UP0 ;  /* 0x000000ff30127287 */ /* 0x000fe40008000000 */
[----:B------:R-:W-:Y:S02]  /*9340*/  USEL UR39, UR12, URZ, UP1 ;  /* 0x000000ff0c277287 */ /* 0x000fe40008800000 */
[----:B------:R-:W-:Y:S02]  /*9350*/  USEL UR45, UR13, URZ, UP2 ;  /* 0x000000ff0d2d7287 */ /* 0x000fe40009000000 */
[----:B------:R-:W-:Y:S02]  /*9360*/  ULOP3.LUT UR51, UR51, UR6, URZ, 0x3c, !UPT ;  /* 0x0000000633337292 */ /* 0x000fe4000f8e3cff */
[----:B------:R-:W-:Y:S02]  /*9370*/  ULOP3.LUT UR52, UR52, UR5, URZ, 0x3c, !UPT ;  /* 0x0000000534347292 */ /* 0x000fe4000f8e3cff */
[----:B------:R-:W-:Y:S01]  /*9380*/  ULOP3.LUT UR53, UR53, UR4, URZ, 0x3c, !UPT ;  /* 0x0000000435357292 */ /* 0x000fe2000f8e3cff */
[----:B------:R-:W-:Y:S01]  /*9390*/  UMOV UR36, UR55 ;  /* 0x0000003700247c82 */ /* 0x000fe20008000000 */
[----:B------:R-:W-:Y:S10]  /*93a0*/  BRA.U UP3, `(.L_x_118) ;  /* 0xffffffc1034c7547 */ /* 0x000ff4000b83ffff */
[----:B------:R-:W-:-:S13]  /*93b0*/  R2UR UR4, R236 ;  /* 0x00000000ec0472ca */ /* 0x000fda00000e0000 */
[----:B------:R-:W-:-:S09]  /*93c0*/  UISETP.NE.AND UP0, UPT, UR4, URZ, UPT ;  /* 0x000000ff0400728c */ /* 0x000fd2000bf05270 */
[----:B------:R-:W-:Y:S05]  /*93d0*/  BRA.U !UP0, `(.L_x_119) ;  /* 0x0000000108487547 */ /* 0x000fea000b800000 */
[----:B------:R-:W3:Y:S02]  /*93e0*/  LDCU.64 UR4, c[0x0][0x890] ;  /* 0x00011200ff0477ac */ /* 0x000ee40008000a00 */
[----:B---3--:R-:W-:-:S04]  /*93f0*/  UISETP.NE.U32.AND UP0, UPT, UR4, URZ, UPT ;  /* 0x000000ff0400728c */ /* 0x008fc8000bf05070 */
[----:B------:R-:W-:-:S09]  /*9400*/  UISETP.NE.AND.EX UP0, UPT, UR5, URZ, UPT, UP0 ;  /* 0x000000ff0500728c */ /* 0x000fd2000bf05300 */
[----:B------:R-:W-:Y:S05]  /*9410*/  BRA.U UP0, `(.L_x_120) ;  /* 0x00000001000c7547 */ /* 0x000fea000b800000 */
[----:B------:R-:W-:-:S13]  /*9420*/  FSETP.NEU.AND P0, PT, R121, RZ, PT ;  /* 0x000000ff7900720b */ /* 0x000fda0003f0d000 */
[----:B------:R-:W-:Y:S05]  /*9430*/  @!P0 EXIT ;  /* 0x000000000000894d */ /* 0x000fea0003800000 */
[----:B------:R-:W-:Y:S05]  /*9440*/  BRA `(.L_x_119) ;  /* 0x00000000002c7947 */ /* 0x000fea0003800000 */
.L_x_120:
[----:B------:R-:W-:Y:S01]  /*9450*/  LOP3.LUT P0, RZ, R234, 0xff, RZ, 0xc0, !PT ;  /* 0x000000ffeaff7812 */ /* 0x000fe2000780c0ff */
[----:B------:R-:W-:-:S12]  /*9460*/  BSSY.RECONVERGENT B0, `(.L_x_119) ;  /* 0x0000009000007945 */ /* 0x000fd80003800200 */
[----:B------:R-:W-:Y:S05]  /*9470*/  @P0 BRA `(.L_x_121) ;  /* 0x0000000000140947 */ /* 0x000fea0003800000 */
[----:B------:R-:W3:Y:S02]  /*9480*/  LDCU.64 UR4, c[0x0][0x888] ;  /* 0x00011100ff0477ac */ /* 0x000ee40008000a00 */
[----:B---3--:R-:W-:-:S04]  /*9490*/  ISETP.NE.U32.AND P0, PT, RZ, UR4, PT ;  /* 0x00000004ff007c0c */ /* 0x008fc8000bf05070 */
[----:B------:R-:W-:-:S13]  /*94a0*/  ISETP.NE.AND.EX P0, PT, RZ, UR5, PT, P0 ;  /* 0x00000005ff007c0c */ /* 0x000fda000bf05300 */
[----:B------:R-:W-:Y:S05]  /*94b0*/  @!P0 EXIT ;  /* 0x000000000000894d */ /* 0x000fea0003800000 */
[----:B------:R-:W-:Y:S05]  /*94c0*/  BRA `(.L_x_122) ;  /* 0x0000000000087947 */ /* 0x000fea0003800000 */
.L_x_121:
[----:B------:R-:W-:-:S13]  /*94d0*/  FSETP.NEU.AND P0, PT, R121, RZ, PT ;  /* 0x000000ff7900720b */ /* 0x000fda0003f0d000 */
[----:B------:R-:W-:Y:S05]  /*94e0*/  @!P0 EXIT ;  /* 0x000000000000894d */ /* 0x000fea0003800000 */
.L_x_122:
[----:B------:R-:W-:Y:S05]  /*94f0*/  BSYNC.RECONVERGENT B0 ;  /* 0x0000000000007941 */ /* 0x000fea0003800200 */
.L_x_119:
[----:B------:R-:W-:-:S04]  /*9500*/  DEPBAR.LE SB0, 0x0 ;  /* 0x000080000000791a */ /* 0x000fc80000000000 */
[----:B------:R-:W-:Y:S05]  /*9510*/  EXIT ;  /* 0x000000000000794d */ /* 0x000fea0003800000 */
.L_x_20:
[----:B--2---:R2:W3:Y:S02]  /*9520*/  SYNCS.PHASECHK.TRANS64.TRYWAIT P0, [R0+URZ+0x1c0], R2 ;  /* 0x0001c002000075a7 */ /* 0x0044e400080011ff */
[----:B---3--:R-:W-:Y:S05]  /*9530*/  @!P0 NANOSLEEP.SYNCS 0x989680 ;  /* 0x009896800000895d */ /* 0x008fea0003900000 */
[----:B------:R-:W3:Y:S02]  /*9540*/  @!P0 SYNCS.PHASECHK.TRANS64 P0, [R0+URZ+0x1c0], R2 ;  /* 0x0001c002000085a7 */ /* 0x000ee400080010ff */
[----:B---3--:R-:W-:Y:S05]  /*9550*/  @!P0 BRA `(.L_x_20) ;  /* 0xfffffffc00f08947 */ /* 0x008fea000383ffff */
[----:B------:R-:W-:Y:S05]  /*9560*/  BRA `(.L_x_123) ;  /* 0xffffff8000d07947 */ /* 0x000fea000383ffff */
.L_x_23:
[----:B-1----:R-:W-:Y:S07]  /*9570*/  MOV R0, UR33 ;  /* 0x0000002100007c02 */ /* 0x002fee0008000f00 */
.L_x_124:
[----:B-1----:R1:W2:Y:S02]  /*9580*/  SYNCS.PHASECHK.TRANS64.TRYWAIT P0, [R0+URZ+0x90], R3 ;  /* 0x00009003000075a7 */ /* 0x0022a400080011ff */
[----:B--2---:R-:W-:Y:S05]  /*9590*/  @!P0 NANOSLEEP.SYNCS 0x989680 ;  /* 0x009896800000895d */ /* 0x004fea0003900000 */
[----:B------:R-:W2:Y:S02]  /*95a0*/  @!P0 SYNCS.PHASECHK.TRANS64 P0, [R0+URZ+0x90], R3 ;  /* 0x00009003000085a7 */ /* 0x000ea400080010ff */
[----:B--2---:R-:W-:Y:S05]  /*95b0*/  @!P0 BRA `(.L_x_124) ;  /* 0xfffffffc00f08947 */ /* 0x004fea000383ffff */
[----:B------:R-:W-:Y:S05]  /*95c0*/  BRA `(.L_x_22) ;  /* 0xffffff8400187947 */ /* 0x000fea000383ffff */
.L_x_29:
[----:B-1----:R-:W-:Y:S07]  /*95d0*/  MOV R0, UR17 ;  /* 0x0000001100007c02 */ /* 0x002fee0008000f00 */
.L_x_125:
[----:B-1----:R1:W2:Y:S02]  /*95e0*/  SYNCS.PHASECHK.TRANS64.TRYWAIT P0, [R0+URZ+0x90], R3 ;  /* 0x00009003000075a7 */ /* 0x0022a400080011ff */
[----:B--2---:R-:W-:Y:S05]  /*95f0*/  @!P0 NANOSLEEP.SYNCS 0x989680 ;  /* 0x009896800000895d */ /* 0x004fea0003900000 */
[----:B------:R-:W2:Y:S02]  /*9600*/  @!P0 SYNCS.PHASECHK.TRANS64 P0, [R0+URZ+0x90], R3 ;  /* 0x00009003000085a7 */ /* 0x000ea400080010ff */
[----:B--2---:R-:W-:Y:S05]  /*9610*/  @!P0 BRA `(.L_x_125) ;  /* 0xfffffffc00f08947 */ /* 0x004fea000383ffff */
[----:B------:R-:W-:Y:S05]  /*9620*/  BRA `(.L_x_28) ;  /* 0xffffff8400c07947 */ /* 0x000fea000383ffff */
.L_x_33:
[----:B-1----:R1:W2:Y:S02]  /*9630*/  SYNCS.PHASECHK.TRANS64.TRYWAIT P0, [R3+URZ+0x150], R0 ;  /* 0x00015000030075a7 */ /* 0x0022a400080011ff */
[----:B--2---:R-:W-:Y:S05]  /*9640*/  @!P0 NANOSLEEP.SYNCS 0x989680 ;  /* 0x009896800000895d */ /* 0x004fea0003900000 */
[----:B------:R-:W2:Y:S02]  /*9650*/  @!P0 SYNCS.PHASECHK.TRANS64 P0, [R3+URZ+0x150], R0 ;  /* 0x00015000030085a7 */ /* 0x000ea400080010ff */
[----:B--2---:R-:W-:Y:S05]  /*9660*/  @!P0 BRA `(.L_x_33) ;  /* 0xfffffffc00f08947 */ /* 0x004fea000383ffff */
[----:B------:R-:W-:Y:S05]  /*9670*/  BRA `(.L_x_126) ;  /* 0xffffff8800507947 */ /* 0x000fea000383ffff */
.L_x_37:
[----:B------:R-:W-:-:S07]  /*9680*/  MOV R0, UR4 ;  /* 0x0000000400007c02 */ /* 0x000fce0008000f00 */
.L_x_127:
[----:B-1----:R1:W2:Y:S02]  /*9690*/  SYNCS.PHASECHK.TRANS64.TRYWAIT P0, [R0+URZ], R2 ;  /* 0x00000002000075a7 */ /* 0x0022a400080011ff */
[----:B--2---:R-:W-:Y:S05]  /*96a0*/  @!P0 NANOSLEEP.SYNCS 0x989680 ;  /* 0x009896800000895d */ /* 0x004fea0003900000 */
[----:B------:R-:W2:Y:S02]  /*96b0*/  @!P0 SYNCS.PHASECHK.TRANS64 P0, [R0+URZ], R2 ;  /* 0x00000002000085a7 */ /* 0x000ea400080010ff */
[----:B--2---:R-:W-:Y:S05]  /*96c0*/  @!P0 BRA `(.L_x_127) ;  /* 0xfffffffc00f08947 */ /* 0x004fea000383ffff */
[----:B------:R-:W-:Y:S05]  /*96d0*/  BRA `(.L_x_128) ;  /* 0xffffff8c00f47947 */ /* 0x000fea000383ffff */
.L_x_38:
[----:B------:R-:W-:-:S07]  /*96e0*/  MOV R0, UR5 ;  /* 0x0000000500007c02 */ /* 0x000fce0008000f00 */
.L_x_129:
[----:B-1----:R1:W2:Y:S02]  /*96f0*/  SYNCS.PHASECHK.TRANS64.TRYWAIT P0, [R0+URZ], R3 ;  /* 0x00000003000075a7 */ /* 0x0022a400080011ff */
[----:B--2---:R-:W-:Y:S05]  /*9700*/  @!P0 NANOSLEEP.SYNCS 0x989680 ;  /* 0x009896800000895d */ /* 0x004fea0003900000 */
[----:B------:R-:W2:Y:S02]  /*9710*/  @!P0 SYNCS.PHASECHK.TRANS64 P0, [R0+URZ], R3 ;  /* 0x00000003000085a7 */ /* 0x000ea400080010ff */
[----:B--2---:R-:W-:Y:S05]  /*9720*/  @!P0 BRA `(.L_x_129) ;  /* 0xfffffffc00f08947 */ /* 0x004fea000383ffff */
[----:B------:R-:W-:Y:S05]  /*9730*/  BRA `(.L_x_130) ;  /* 0xffffff9000007947 */ /* 0x000fea000383ffff */
.L_x_39:
[----:B------:R-:W-:-:S07]  /*9740*/  MOV R0, UR5 ;  /* 0x0000000500007c02 */ /* 0x000fce0008000f00 */
.L_x_131:
[----:B-1----:R1:W2:Y:S02]  /*9750*/  SYNCS.PHASECHK.TRANS64.TRYWAIT P0, [R0+URZ], R3 ;  /* 0x00000003000075a7 */ /* 0x0022a400080011ff */
[----:B--2---:R-:W-:Y:S05]  /*9760*/  @!P0 NANOSLEEP.SYNCS 0x989680 ;  /* 0x009896800000895d */ /* 0x004fea0003900000 */
[----:B------:R-:W2:Y:S02]  /*9770*/  @!P0 SYNCS.PHASECHK.TRANS64 P0, [R0+URZ], R3 ;  /* 0x00000003000085a7 */ /* 0x000ea400080010ff */
[----:B--2---:R-:W-:Y:S05]  /*9780*/  @!P0 BRA `(.L_x_131) ;  /* 0xfffffffc00f08947 */ /* 0x004fea000383ffff */
[----:B------:R-:W-:Y:S05]  /*9790*/  BRA `(.L_x_132) ;  /* 0xffffff90000c7947 */ /* 0x000fea000383ffff */
.L_x_40:
[----:B------:R-:W-:-:S07]  /*97a0*/  MOV R0, UR5 ;  /* 0x0000000500007c02 */ /* 0x000fce0008000f00 */
.L_x_133:
[----:B-1----:R1:W2:Y:S02]  /*97b0*/  SYNCS.PHASECHK.TRANS64.TRYWAIT P0, [R0+URZ], R3 ;  /* 0x00000003000075a7 */ /* 0x0022a400080011ff */
[----:B--2---:R-:W-:Y:S05]  /*97c0*/  @!P0 NANOSLEEP.SYNCS 0x989680 ;  /* 0x009896800000895d */ /* 0x004fea0003900000 */
[----:B------:R-:W2:Y:S02]  /*97d0*/  @!P0 SYNCS.PHASECHK.TRANS64 P0, [R0+URZ], R3 ;  /* 0x00000003000085a7 */ /* 0x000ea400080010ff */
[----:B--2---:R-:W-:Y:S05]  /*97e0*/  @!P0 BRA `(.L_x_133) ;  /* 0xfffffffc00f08947 */ /* 0x004fea000383ffff */
[----:B------:R-:W-:Y:S05]  /*97f0*/  BRA `(.L_x_134) ;  /* 0xffffff9000187947 */ /* 0x000fea000383ffff */
.L_x_41:
[----:B------:R-:W-:-:S07]  /*9800*/  MOV R0, UR5 ;  /* 0x0000000500007c02 */ /* 0x000fce0008000f00 */
.L_x_135:
[----:B-1----:R1:W2:Y:S02]  /*9810*/  SYNCS.PHASECHK.TRANS64.TRYWAIT P0, [R0+URZ], R3 ;  /* 0x00000003000075a7 */ /* 0x0022a400080011ff */
[----:B--2---:R-:W-:Y:S05]  /*9820*/  @!P0 NANOSLEEP.SYNCS 0x989680 ;  /* 0x009896800000895d */ /* 0x004fea0003900000 */
[----:B------:R-:W2:Y:S02]  /*9830*/  @!P0 SYNCS.PHASECHK.TRANS64 P0, [R0+URZ], R3 ;  /* 0x00000003000085a7 */ /* 0x000ea400080010ff */
[----:B--2---:R-:W-:Y:S05]  /*9840*/  @!P0 BRA `(.L_x_135) ;  /* 0xfffffffc00f08947 */ /* 0x004fea000383ffff */
[----:B------:R-:W-:Y:S05]  /*9850*/  BRA `(.L_x_136) ;  /* 0xffffff9000247947 */ /* 0x000fea000383ffff */
.L_x_42:
[----:B------:R-:W-:-:S07]  /*9860*/  MOV R0, UR5 ;  /* 0x0000000500007c02 */ /* 0x000fce0008000f00 */
.L_x_137:
[----:B-1----:R1:W2:Y:S02]  /*9870*/  SYNCS.PHASECHK.TRANS64.TRYWAIT P0, [R0+URZ], R3 ;  /* 0x00000003000075a7 */ /* 0x0022a400080011ff */
[----:B--2---:R-:W-:Y:S05]  /*9880*/  @!P0 NANOSLEEP.SYNCS 0x989680 ;  /* 0x009896800000895d */ /* 0x004fea0003900000 */
[----:B------:R-:W2:Y:S02]  /*9890*/  @!P0 SYNCS.PHASECHK.TRANS64 P0, [R0+URZ], R3 ;  /* 0x00000003000085a7 */ /* 0x000ea400080010ff */
[----:B--2---:R-:W-:Y:S05]  /*98a0*/  @!P0 BRA `(.L_x_137) ;  /* 0xfffffffc00f08947 */ /* 0x004fea000383ffff */
[----:B------:R-:W-:Y:S05]  /*98b0*/  BRA `(.L_x_138) ;  /* 0xffffff9000307947 */ /* 0x000fea000383ffff */
.L_x_43:
[----:B------:R-:W-:-:S07]  /*98c0*/  MOV R0, UR5 ;  /* 0x0000000500007c02 */ /* 0x000fce0008000f00 */
.L_x_139:
[----:B-1----:R1:W2:Y:S02]  /*98d0*/  SYNCS.PHASECHK.TRANS64.TRYWAIT P0, [R0+URZ], R3 ;  /* 0x00000003000075a7 */ /* 0x0022a400080011ff */
[----:B--2---:R-:W-:Y:S05]  /*98e0*/  @!P0 NANOSLEEP.SYNCS 0x989680 ;  /* 0x009896800000895d */ /* 0x004fea0003900000 */
[----:B------:R-:W2:Y:S02]  /*98f0*/  @!P0 SYNCS.PHASECHK.TRANS64 P0, [R0+URZ], R3 ;  /* 0x00000003000085a7 */ /* 0x000ea400080010ff */
[----:B--2---:R-:W-:Y:S05]  /*9900*/  @!P0 BRA `(.L_x_139) ;  /* 0xfffffffc00f08947 */ /* 0x004fea000383ffff */
[----:B------:R-:W-:Y:S05]  /*9910*/  BRA `(.L_x_140) ;  /* 0xffffff90003c7947 */ /* 0x000fea000383ffff */
.L_x_44:
[----:B------:R-:W-:-:S07]  /*9920*/  MOV R0, UR5 ;  /* 0x0000000500007c02 */ /* 0x000fce0008000f00 */
.L_x_141:
[----:B-1----:R1:W2:Y:S02]  /*9930*/  SYNCS.PHASECHK.TRANS64.TRYWAIT P0, [R0+URZ], R3 ;  /* 0x00000003000075a7 */ /* 0x0022a400080011ff */
[----:B--2---:R-:W-:Y:S05]  /*9940*/  @!P0 NANOSLEEP.SYNCS 0x989680 ;  /* 0x009896800000895d */ /* 0x004fea0003900000 */
[----:B------:R-:W2:Y:S02]  /*9950*/  @!P0 SYNCS.PHASECHK.TRANS64 P0, [R0+URZ], R3 ;  /* 0x00000003000085a7 */ /* 0x000ea400080010ff */
[----:B--2---:R-:W-:Y:S05]  /*9960*/  @!P0 BRA `(.L_x_141) ;  /* 0xfffffffc00f08947 */ /* 0x004fea000383ffff */
[----:B------:R-:W-:Y:S05]  /*9970*/  BRA `(.L_x_142) ;  /* 0xffffff9000487947 */ /* 0x000fea000383ffff */
.L_x_45:
[----:B------:R-:W-:-:S07]  /*9980*/  MOV R0, UR5 ;  /* 0x0000000500007c02 */ /* 0x000fce0008000f00 */
.L_x_143:
[----:B-1----:R1:W2:Y:S02]  /*9990*/  SYNCS.PHASECHK.TRANS64.TRYWAIT P0, [R0+URZ], R3 ;  /* 0x00000003000075a7 */ /* 0x0022a400080011ff */
[----:B--2---:R-:W-:Y:S05]  /*99a0*/  @!P0 NANOSLEEP.SYNCS 0x989680 ;  /* 0x009896800000895d */ /* 0x004fea0003900000 */
[----:B------:R-:W2:Y:S02]  /*99b0*/  @!P0 SYNCS.PHASECHK.TRANS64 P0, [R0+URZ], R3 ;  /* 0x00000003000085a7 */ /* 0x000ea400080010ff */
[----:B--2---:R-:W-:Y:S05]  /*99c0*/  @!P0 BRA `(.L_x_143) ;  /* 0xfffffffc00f08947 */ /* 0x004fea000383ffff */
[----:B------:R-:W-:Y:S05]  /*99d0*/  BRA `(.L_x_144) ;  /* 0xffffff9000547947 */ /* 0x000fea000383ffff */
.L_x_46:
[----:B------:R-:W-:-:S07]  /*99e0*/  MOV R0, UR5 ;  /* 0x0000000500007c02 */ /* 0x000fce0008000f00 */
.L_x_145:
[----:B-1----:R1:W2:Y:S02]  /*99f0*/  SYNCS.PHASECHK.TRANS64.TRYWAIT P0, [R0+URZ], R3 ;  /* 0x00000003000075a7 */ /* 0x0022a400080011ff */
[----:B--2---:R-:W-:Y:S05]  /*9a00*/  @!P0 NANOSLEEP.SYNCS 0x989680 ;  /* 0x009896800000895d */ /* 0x004fea0003900000 */
[----:B------:R-:W2:Y:S02]  /*9a10*/  @!P0 SYNCS.PHASECHK.TRANS64 P0, [R0+URZ], R3 ;  /* 0x00000003000085a7 */ /* 0x000ea400080010ff */
[----:B--2---:R-:W-:Y:S05]  /*9a20*/  @!P0 BRA `(.L_x_145) ;  /* 0xfffffffc00f08947 */ /* 0x004fea000383ffff */
[----:B------:R-:W-:Y:S05]  /*9a30*/  BRA `(.L_x_146) ;  /* 0xffffff9000607947 */ /* 0x000fea000383ffff */
.L_x_47:
[----:B------:R-:W-:-:S07]  /*9a40*/  MOV R0, UR5 ;  /* 0x0000000500007c02 */ /* 0x000fce0008000f00 */
.L_x_147:
[----:B-1----:R1:W2:Y:S02]  /*9a50*/  SYNCS.PHASECHK.TRANS64.TRYWAIT P0, [R0+URZ], R3 ;  /* 0x00000003000075a7 */ /* 0x0022a400080011ff */
[----:B--2---:R-:W-:Y:S05]  /*9a60*/  @!P0 NANOSLEEP.SYNCS 0x989680 ;  /* 0x009896800000895d */ /* 0x004fea0003900000 */
[----:B------:R-:W2:Y:S02]  /*9a70*/  @!P0 SYNCS.PHASECHK.TRANS64 P0, [R0+URZ], R3 ;  /* 0x00000003000085a7 */ /* 0x000ea400080010ff */
[----:B--2---:R-:W-:Y:S05]  /*9a80*/  @!P0 BRA `(.L_x_147) ;  /* 0xfffffffc00f08947 */ /* 0x004fea000383ffff */
[----:B------:R-:W-:Y:S05]  /*9a90*/  BRA `(.L_x_148) ;  /* 0xffffff90006c7947 */ /* 0x000fea000383ffff */
.L_x_48:
[----:B------:R-:W-:-:S07]  /*9aa0*/  MOV R0, UR5 ;  /* 0x0000000500007c02 */ /* 0x000fce0008000f00 */
.L_x_149:
[----:B-1----:R1:W2:Y:S02]  /*9ab0*/  SYNCS.PHASECHK.TRANS64.TRYWAIT P0, [R0+URZ], R3 ;  /* 0x00000003000075a7 */ /* 0x0022a400080011ff */
[----:B--2---:R-:W-:Y:S05]  /*9ac0*/  @!P0 NANOSLEEP.SYNCS 0x989680 ;  /* 0x009896800000895d */ /* 0x004fea0003900000 */
[----:B------:R-:W2:Y:S02]  /*9ad0*/  @!P0 SYNCS.PHASECHK.TRANS64 P0, [R0+URZ], R3 ;  /* 0x00000003000085a7 */ /* 0x000ea400080010ff */
[----:B--2---:R-:W-:Y:S05]  /*9ae0*/  @!P0 BRA `(.L_x_149) ;  /* 0xfffffffc00f08947 */ /* 0x004fea000383ffff */
[----:B------:R-:W-:Y:S05]  /*9af0*/  BRA `(.L_x_150) ;  /* 0xffffff9000787947 */ /* 0x000fea000383ffff */
.L_x_49:
[----:B------:R-:W-:-:S07]  /*9b00*/  MOV R0, UR5 ;  /* 0x0000000500007c02 */ /* 0x000fce0008000f00 */
.L_x_151:
[----:B-1----:R1:W2:Y:S02]  /*9b10*/  SYNCS.PHASECHK.TRANS64.TRYWAIT P0, [R0+URZ], R3 ;  /* 0x00000003000075a7 */ /* 0x0022a400080011ff */
[----:B--2---:R-:W-:Y:S05]  /*9b20*/  @!P0 NANOSLEEP.SYNCS 0x989680 ;  /* 0x009896800000895d */ /* 0x004fea0003900000 */
[----:B------:R-:W2:Y:S02]  /*9b30*/  @!P0 SYNCS.PHASECHK.TRANS64 P0, [R0+URZ], R3 ;  /* 0x00000003000085a7 */ /* 0x000ea400080010ff */
[----:B--2---:R-:W-:Y:S05]  /*9b40*/  @!P0 BRA `(.L_x_151) ;  /* 0xfffffffc00f08947 */ /* 0x004fea000383ffff */
[----:B------:R-:W-:Y:S05]  /*9b50*/  BRA `(.L_x_152) ;  /* 0xffffff9000847947 */ /* 0x000fea000383ffff */
.L_x_50:
[----:B------:R-:W-:-:S07]  /*9b60*/  MOV R0, UR5 ;  /* 0x0000000500007c02 */ /* 0x000fce0008000f00 */
.L_x_153:
[----:B-1----:R1:W2:Y:S02]  /*9b70*/  SYNCS.PHASECHK.TRANS64.TRYWAIT P0, [R0+URZ], R3 ;  /* 0x00000003000075a7 */ /* 0x0022a400080011ff */
[----:B--2---:R-:W-:Y:S05]  /*9b80*/  @!P0 NANOSLEEP.SYNCS 0x989680 ;  /* 0x009896800000895d */ /* 0x004fea0003900000 */
[----:B------:R-:W2:Y:S02]  /*9b90*/  @!P0 SYNCS.PHASECHK.TRANS64 P0, [R0+URZ], R3 ;  /* 0x00000003000085a7 */ /* 0x000ea400080010ff */
[----:B--2---:R-:W-:Y:S05]  /*9ba0*/  @!P0 BRA `(.L_x_153) ;  /* 0xfffffffc00f08947 */ /* 0x004fea000383ffff */
[----:B------:R-:W-:Y:S05]  /*9bb0*/  BRA `(.L_x_154) ;  /* 0xffffff9000907947 */ /* 0x000fea000383ffff */
.L_x_51:
[----:B------:R-:W-:-:S07]  /*9bc0*/  MOV R0, UR5 ;  /* 0x0000000500007c02 */ /* 0x000fce0008000f00 */
.L_x_155:
[----:B-1----:R1:W2:Y:S02]  /*9bd0*/  SYNCS.PHASECHK.TRANS64.TRYWAIT P0, [R0+URZ], R3 ;  /* 0x00000003000075a7 */ /* 0x0022a400080011ff */
[----:B--2---:R-:W-:Y:S05]  /*9be0*/  @!P0 NANOSLEEP.SYNCS 0x989680 ;  /* 0x009896800000895d */ /* 0x004fea0003900000 */
[----:B------:R-:W2:Y:S02]  /*9bf0*/  @!P0 SYNCS.PHASECHK.TRANS64 P0, [R0+URZ], R3 ;  /* 0x00000003000085a7 */ /* 0x000ea400080010ff */
[----:B--2---:R-:W-:Y:S05]  /*9c00*/  @!P0 BRA `(.L_x_155) ;  /* 0xfffffffc00f08947 */ /* 0x004fea000383ffff */
[----:B------:R-:W-:Y:S05]  /*9c10*/  BRA `(.L_x_156) ;  /* 0xffffff90009c7947 */ /* 0x000fea000383ffff */
.L_x_52:
[----:B------:R-:W-:-:S07]  /*9c20*/  MOV R0, UR5 ;  /* 0x0000000500007c02 */ /* 0x000fce0008000f00 */
.L_x_157:
[----:B-1----:R1:W2:Y:S02]  /*9c30*/  SYNCS.PHASECHK.TRANS64.TRYWAIT P0, [R0+URZ], R3 ;  /* 0x00000003000075a7 */ /* 0x0022a400080011ff */
[----:B--2---:R-:W-:Y:S05]  /*9c40*/  @!P0 NANOSLEEP.SYNCS 0x989680 ;  /* 0x009896800000895d */ /* 0x004fea0003900000 */
[----:B------:R-:W2:Y:S02]  /*9c50*/  @!P0 SYNCS.PHASECHK.TRANS64 P0, [R0+URZ], R3 ;  /* 0x00000003000085a7 */ /* 0x000ea400080010ff */
[----:B--2---:R-:W-:Y:S05]  /*9c60*/  @!P0 BRA `(.L_x_157) ;  /* 0xfffffffc00f08947 */ /* 0x004fea000383ffff */
[----:B------:R-:W-:Y:S05]  /*9c70*/  BRA `(.L_x_158) ;  /* 0xffffff9000a87947 */ /* 0x000fea000383ffff */
.L_x_53:
[----:B------:R-:W-:-:S07]  /*9c80*/  MOV R0, UR5 ;  /* 0x0000000500007c02 */ /* 0x000fce0008000f00 */
.L_x_159:
[----:B-1----:R1:W2:Y:S02]  /*9c90*/  SYNCS.PHASECHK.TRANS64.TRYWAIT P0, [R0+URZ], R3 ;  /* 0x00000003000075a7 */ /* 0x0022a400080011ff */
[----:B--2---:R-:W-:Y:S05]  /*9ca0*/  @!P0 NANOSLEEP.SYNCS 0x989680 ;  /* 0x009896800000895d */ /* 0x004fea0003900000 */
[----:B------:R-:W2:Y:S02]  /*9cb0*/  @!P0 SYNCS.PHASECHK.TRANS64 P0, [R0+URZ], R3 ;  /* 0x00000003000085a7 */ /* 0x000ea400080010ff */
[----:B--2---:R-:W-:Y:S05]  /*9cc0*/  @!P0 BRA `(.L_x_159) ;  /* 0xfffffffc00f08947 */ /* 0x004fea000383ffff */
[----:B------:R-:W-:Y:S05]  /*9cd0*/  BRA `(.L_x_160) ;  /* 0xffffff9000b47947 */ /* 0x000fea000383ffff */
.L_x_56:
[----:B--2---:R2:W3:Y:S02]  /*9ce0*/  SYNCS.PHASECHK.TRANS64.TRYWAIT P0, [R2+URZ+0x1b0], R4 ;  /* 0x0001b004020075a7 */ /* 0x0044e400080011ff */
[----:B---3--:R-:W-:Y:S05]  /*9cf0*/  @!P0 NANOSLEEP.SYNCS 0x989680 ;  /* 0x009896800000895d */ /* 0x008fea0003900000 */
[----:B------:R-:W3:Y:S02]  /*9d00*/  @!P0 SYNCS.PHASECHK.TRANS64 P0, [R2+URZ+0x1b0], R4 ;  /* 0x0001b004020085a7 */ /* 0x000ee400080010ff */
[----:B---3--:R-:W-:Y:S05]  /*9d10*/  @!P0 BRA `(.L_x_56) ;  /* 0xfffffffc00f08947 */ /* 0x008fea000383ffff */
[----:B------:R-:W-:Y:S05]  /*9d20*/  BRA `(.L_x_161) ;  /* 0xffffff9400107947 */ /* 0x000fea000383ffff */
.L_x_57:
[----:B------:R-:W-:-:S07]  /*9d30*/  MOV R2, UR4 ;  /* 0x0000000400027c02 */ /* 0x000fce0008000f00 */
.L_x_162:
[----:B--2---:R2:W3:Y:S02]  /*9d40*/  SYNCS.PHASECHK.TRANS64.TRYWAIT P0, [R2+URZ+0x160], R5 ;  /* 0x00016005020075a7 */ /* 0x0044e400080011ff */
[----:B---3--:R-:W-:Y:S05]  /*9d50*/  @!P0 NANOSLEEP.SYNCS 0x989680 ;  /* 0x009896800000895d */ /* 0x008fea0003900000 */
[----:B------:R-:W3:Y:S02]  /*9d60*/  @!P0 SYNCS.PHASECHK.TRANS64 P0, [R2+URZ+0x160], R5 ;  /* 0x00016005020085a7 */ /* 0x000ee400080010ff */
[----:B---3--:R-:W-:Y:S05]  /*9d70*/  @!P0 BRA `(.L_x_162) ;  /* 0xfffffffc00f08947 */ /* 0x008fea000383ffff */
[----:B------:R-:W-:Y:S05]  /*9d80*/  BRA `(.L_x_163) ;  /* 0xffffff9400207947 */ /* 0x000fea000383ffff */
.L_x_58:
[----:B--2---:R2:W3:Y:S02]  /*9d90*/  SYNCS.PHASECHK.TRANS64.TRYWAIT P1, [R2+URZ+0x150], R4 ;  /* 0x00015004020075a7 */ /* 0x0044e400080211ff */
[----:B---3--:R-:W-:Y:S05]  /*9da0*/  @!P1 NANOSLEEP.SYNCS 0x989680 ;  /* 0x009896800000995d */ /* 0x008fea0003900000 */
[----:B------:R-:W3:Y:S02]  /*9db0*/  @!P1 SYNCS.PHASECHK.TRANS64 P1, [R2+URZ+0x150], R4 ;  /* 0x00015004020095a7 */ /* 0x000ee400080210ff */
[----:B---3--:R-:W-:Y:S05]  /*9dc0*/  @!P1 BRA `(.L_x_58) ;  /* 0xfffffffc00f09947 */ /* 0x008fea000383ffff */
[----:B------:R-:W-:Y:S05]  /*9dd0*/  BRA `(.L_x_164) ;  /* 0xffffff9400507947 */ /* 0x000fea000383ffff */
.L_x_61:
[----:B------:R-:W-:-:S07]  /*9de0*/  MOV R0, UR4 ;  /* 0x0000000400007c02 */ /* 0x000fce0008000f00 */
.L_x_165:
[----:B--2---:R2:W3:Y:S02]  /*9df0*/  SYNCS.PHASECHK.TRANS64.TRYWAIT P0, [R0+URZ+0x160], R2 ;  /* 0x00016002000075a7 */ /* 0x0044e400080011ff */
[----:B---3--:R-:W-:Y:S05]  /*9e00*/  @!P0 NANOSLEEP.SYNCS 0x989680 ;  /* 0x009896800000895d */ /* 0x008fea0003900000 */
[----:B------:R-:W3:Y:S02]  /*9e10*/  @!P0 SYNCS.PHASECHK.TRANS64 P0, [R0+URZ+0x160], R2 ;  /* 0x00016002000085a7 */ /* 0x000ee400080010ff */
[----:B---3--:R-:W-:Y:S05]  /*9e20*/  @!P0 BRA `(.L_x_165) ;  /* 0xfffffffc00f08947 */ /* 0x008fea000383ffff */
[----:B------:R-:W-:Y:S05]  /*9e30*/  BRA `(.L_x_60) ;  /* 0xffffff9400a47947 */ /* 0x000fea000383ffff */
.L_x_68:
[----:B-1----:R1:W2:Y:S02]  /*9e40*/  SYNCS.PHASECHK.TRANS64.TRYWAIT P1, [R0+URZ+0x150], R2 ;  /* 0x00015002000075a7 */ /* 0x0022a400080211ff */
[----:B--2---:R-:W-:Y:S05]  /*9e50*/  @!P1 NANOSLEEP.SYNCS 0x989680 ;  /* 0x009896800000995d */ /* 0x004fea0003900000 */
[----:B------:R-:W2:Y:S02]  /*9e60*/  @!P1 SYNCS.PHASECHK.TRANS64 P1, [R0+URZ+0x150], R2 ;  /* 0x00015002000095a7 */ /* 0x000ea400080210ff */
[----:B--2---:R-:W-:Y:S05]  /*9e70*/  @!P1 BRA `(.L_x_68) ;  /* 0xfffffffc00f09947 */ /* 0x004fea000383ffff */
[----:B------:R-:W-:Y:S05]  /*9e80*/  BRA `(.L_x_166) ;  /* 0xffffff9800fc7947 */ /* 0x000fea000383ffff */
.L_x_69:
[----:B------:R-:W-:-:S07]  /*9e90*/  MOV R2, UR18 ;  /* 0x0000001200027c02 */ /* 0x000fce0008000f00 */
.L_x_167:
[----:B-1----:R1:W2:Y:S02]  /*9ea0*/  SYNCS.PHASECHK.TRANS64.TRYWAIT P0, [R2+URZ+0x190], R0 ;  /* 0x00019000020075a7 */ /* 0x0022a400080011ff */
[----:B--2---:R-:W-:Y:S05]  /*9eb0*/  @!P0 NANOSLEEP.SYNCS 0x989680 ;  /* 0x009896800000895d */ /* 0x004fea0003900000 */
[----:B------:R-:W2:Y:S02]  /*9ec0*/  @!P0 SYNCS.PHASECHK.TRANS64 P0, [R2+URZ+0x190], R0 ;  /* 0x00019000020085a7 */ /* 0x000ea400080010ff */
[----:B--2---:R-:W-:Y:S05]  /*9ed0*/  @!P0 BRA `(.L_x_167) ;  /* 0xfffffffc00f08947 */ /* 0x004fea000383ffff */
[----:B------:R-:W-:Y:S05]  /*9ee0*/  BRA `(.L_x_168) ;  /* 0xffffff9c002c7947 */ /* 0x000fea000383ffff */
.L_x_72:
[----:B------:R-:W-:Y:S07]  /*9ef0*/  MOV R0, UR7 ;  /* 0x0000000700007c02 */ /* 0x000fee0008000f00 */
.L_x_169:
[----:B-1----:R1:W2:Y:S02]  /*9f00*/  SYNCS.PHASECHK.TRANS64.TRYWAIT P0, [R0+URZ], R2 ;  /* 0x00000002000075a7 */ /* 0x0022a400080011ff */
[----:B--2---:R-:W-:Y:S05]  /*9f10*/  @!P0 NANOSLEEP.SYNCS 0x989680 ;  /* 0x009896800000895d */ /* 0x004fea0003900000 */
[----:B------:R-:W2:Y:S02]  /*9f20*/  @!P0 SYNCS.PHASECHK.TRANS64 P0, [R0+URZ], R2 ;  /* 0x00000002000085a7 */ /* 0x000ea400080010ff */
[----:B--2---:R-:W-:Y:S05]  /*9f30*/  @!P0 BRA `(.L_x_169) ;  /* 0xfffffffc00f08947 */ /* 0x004fea000383ffff */
[----:B------:R-:W-:Y:S05]  /*9f40*/  BRA `(.L_x_71) ;  /* 0xffffff9c00607947 */ /* 0x000fea000383ffff */
.L_x_75:
[----:B------:R-:W-:-:S07]  /*9f50*/  MOV R0, UR4 ;  /* 0x0000000400007c02 */ /* 0x000fce0008000f00 */
.L_x_170:
[----:B--2---:R2:W3:Y:S02]  /*9f60*/  SYNCS.PHASECHK.TRANS64.TRYWAIT P0, [R0+URZ], R2 ;  /* 0x00000002000075a7 */ /* 0x0044e400080011ff */
[----:B---3--:R-:W-:Y:S05]  /*9f70*/  @!P0 NANOSLEEP.SYNCS 0x989680 ;  /* 0x009896800000895d */ /* 0x008fea0003900000 */
[----:B------:R-:W3:Y:S02]  /*9f80*/  @!P0 SYNCS.PHASECHK.TRANS64 P0, [R0+URZ], R2 ;  /* 0x00000002000085a7 */ /* 0x000ee400080010ff */
[----:B---3--:R-:W-:Y:S05]  /*9f90*/  @!P0 BRA `(.L_x_170) ;  /* 0xfffffffc00f08947 */ /* 0x008fea000383ffff */
[----:B------:R-:W-:Y:S05]  /*9fa0*/  BRA `(.L_x_171) ;  /* 0xffffffa000047947 */ /* 0x000fea000383ffff */
.L_x_76:
[----:B------:R-:W-:-:S07]  /*9fb0*/  MOV R0, UR5 ;  /* 0x0000000500007c02 */ /* 0x000fce0008000f00 */
.L_x_172:
[----:B-1----:R1:W2:Y:S02]  /*9fc0*/  SYNCS.PHASECHK.TRANS64.TRYWAIT P0, [R0+URZ], R3 ;  /* 0x00000003000075a7 */ /* 0x0022a400080011ff */
[----:B--2---:R-:W-:Y:S05]  /*9fd0*/  @!P0 NANOSLEEP.SYNCS 0x989680 ;  /* 0x009896800000895d */ /* 0x004fea0003900000 */
[----:B------:R-:W2:Y:S02]  /*9fe0*/  @!P0 SYNCS.PHASECHK.TRANS64 P0, [R0+URZ], R3 ;  /* 0x00000003000085a7 */ /* 0x000ea400080010ff */
[----:B--2---:R-:W-:Y:S05]  /*9ff0*/  @!P0 BRA `(.L_x_172) ;  /* 0xfffffffc00f08947 */ /* 0x004fea000383ffff */
[----:B------:R-:W-:Y:S05]  /*a000*/  BRA `(.L_x_173) ;  /* 0xffffffa000107947 */ /* 0x000fea000383ffff */
.L_x_77:
[----:B------:R-:W-:-:S07]  /*a010*/  MOV R0, UR5 ;  /* 0x0000000500007c02 */ /* 0x000fce0008000f00 */
.L_x_174:
[----:B-1----:R1:W2:Y:S02]  /*a020*/  SYNCS.PHASECHK.TRANS64.TRYWAIT P0, [R0+URZ], R3 ;  /* 0x00000003000075a7 */ /* 0x0022a400080011ff */
[----:B--2---:R-:W-:Y:S05]  /*a030*/  @!P0 NANOSLEEP.SYNCS 0x989680 ;  /* 0x009896800000895d */ /* 0x004fea0003900000 */
[----:B------:R-:W2:Y:S02]  /*a040*/  @!P0 SYNCS.PHASECHK.TRANS64 P0, [R0+URZ], R3 ;  /* 0x00000003000085a7 */ /* 0x000ea400080010ff */
[----:B--2---:R-:W-:Y:S05]  /*a050*/  @!P0 BRA `(.L_x_174) ;  /* 0xfffffffc00f08947 */ /* 0x004fea000383ffff */
[----:B------:R-:W-:Y:S05]  /*a060*/  BRA `(.L_x_175) ;  /* 0xffffffa0001c7947 */ /* 0x000fea000383ffff */
.L_x_78:
[----:B-1----:R-:W-:-:S07]  /*a070*/  MOV R0, UR4 ;  /* 0x0000000400007c02 */ /* 0x002fce0008000f00 */
.L_x_176:
[----:B-1----:R1:W2:Y:S02]  /*a080*/  SYNCS.PHASECHK.TRANS64.TRYWAIT P0, [R0+URZ], R2 ;  /* 0x00000002000075a7 */ /* 0x0022a400080011ff */
[----:B--2---:R-:W-:Y:S05]  /*a090*/  @!P0 NANOSLEEP.SYNCS 0x989680 ;  /* 0x009896800000895d */ /* 0x004fea0003900000 */
[----:B------:R-:W2:Y:S02]  /*a0a0*/  @!P0 SYNCS.PHASECHK.TRANS64 P0, [R0+URZ], R2 ;  /* 0x00000002000085a7 */ /* 0x000ea400080010ff */
[----:B--2---:R-:W-:Y:S05]  /*a0b0*/  @!P0 BRA `(.L_x_176) ;  /* 0xfffffffc00f08947 */ /* 0x004fea000383ffff */
[----:B------:R-:W-:Y:S05]  /*a0c0*/  BRA `(.L_x_177) ;  /* 0xffffffa000287947 */ /* 0x000fea000383ffff */
.L_x_83:
[----:B--2---:R2:W4:Y:S02]  /*a0d0*/  SYNCS.PHASECHK.TRANS64.TRYWAIT P0, [R3+URZ+0x150], R0 ;  /* 0x00015000030075a7 */ /* 0x00452400080011ff */
[----:B----4-:R-:W-:Y:S05]  /*a0e0*/  @!P0 NANOSLEEP.SYNCS 0x989680 ;  /* 0x009896800000895d */ /* 0x010fea0003900000 */
[----:B------:R-:W4:Y:S02]  /*a0f0*/  @!P0 SYNCS.PHASECHK.TRANS64 P0, [R3+URZ+0x150], R0 ;  /* 0x00015000030085a7 */ /* 0x000f2400080010ff */
[----:B----4-:R-:W-:Y:S05]  /*a100*/  @!P0 BRA `(.L_x_83) ;  /* 0xfffffffc00f08947 */ /* 0x010fea000383ffff */
[----:B------:R-:W-:Y:S05]  /*a110*/  BRA `(.L_x_178) ;  /* 0xffffffa400487947 */ /* 0x000fea000383ffff */
.L_x_86:
[----:B-1----:R-:W-:Y:S07]  /*a120*/  MOV R0, UR6 ;  /* 0x0000000600007c02 */ /* 0x002fee0008000f00 */
.L_x_179:
[----:B-1----:R1:W2:Y:S02]  /*a130*/  SYNCS.PHASECHK.TRANS64.TRYWAIT P1, [R0+URZ+0x148], R2 ;  /* 0x00014802000075a7 */ /* 0x0022a400080211ff */
[----:B--2---:R-:W-:Y:S05]  /*a140*/  @!P1 NANOSLEEP.SYNCS 0x989680 ;  /* 0x009896800000995d */ /* 0x004fea0003900000 */
[----:B------:R-:W2:Y:S02]  /*a150*/  @!P1 SYNCS.PHASECHK.TRANS64 P1, [R0+URZ+0x148], R2 ;  /* 0x00014802000095a7 */ /* 0x000ea400080210ff */
[----:B--2---:R-:W-:Y:S05]  /*a160*/  @!P1 BRA `(.L_x_179) ;  /* 0xfffffffc00f09947 */ /* 0x004fea000383ffff */
[----:B------:R-:W-:Y:S05]  /*a170*/  BRA `(.L_x_85) ;  /* 0xffffffa800b87947 */ /* 0x000fea000383ffff */
.L_x_89:
[----:B------:R-:W-:Y:S07]  /*a180*/  MOV R2, UR5 ;  /* 0x0000000500027c02 */ /* 0x000fee0008000f00 */
.L_x_180:
[----:B-1----:R1:W2:Y:S02]  /*a190*/  SYNCS.PHASECHK.TRANS64.TRYWAIT P2, [R2+URZ+0x130], R0 ;  /* 0x00013000020075a7 */ /* 0x0022a400080411ff */
[----:B--2---:R-:W-:Y:S05]  /*a1a0*/  @!P2 NANOSLEEP.SYNCS 0x989680 ;  /* 0x009896800000a95d */ /* 0x004fea0003900000 */
[----:B------:R-:W2:Y:S02]  /*a1b0*/  @!P2 SYNCS.PHASECHK.TRANS64 P2, [R2+URZ+0x130], R0 ;  /* 0x000130000200a5a7 */ /* 0x000ea400080410ff */
[----:B--2---:R-:W-:Y:S05]  /*a1c0*/  @!P2 BRA `(.L_x_180) ;  /* 0xfffffffc00f0a947 */ /* 0x004fea000383ffff */
[----:B------:R-:W-:Y:S05]  /*a1d0*/  BRA `(.L_x_181) ;  /* 0xffffffac00147947 */ /* 0x000fea000383ffff */
.L_x_91:
[----:B------:R-:W-:-:S07]  /*a1e0*/  MOV R0, UR4 ;  /* 0x0000000400007c02 */ /* 0x000fce0008000f00 */
.L_x_182:
[----:B-1----:R1:W4:Y:S02]  /*a1f0*/  SYNCS.PHASECHK.TRANS64.TRYWAIT P0, [R0+URZ], R2 ;  /* 0x00000002000075a7 */ /* 0x00232400080011ff */
[----:B----4-:R-:W-:Y:S05]  /*a200*/  @!P0 NANOSLEEP.SYNCS 0x989680 ;  /* 0x009896800000895d */ /* 0x010fea0003900000 */
[----:B------:R-:W4:Y:S02]  /*a210*/  @!P0 SYNCS.PHASECHK.TRANS64 P0, [R0+URZ], R2 ;  /* 0x00000002000085a7 */ /* 0x000f2400080010ff */
[----:B----4-:R-:W-:Y:S05]  /*a220*/  @!P0 BRA `(.L_x_182) ;  /* 0xfffffffc00f08947 */ /* 0x010fea000383ffff */
[----:B------:R-:W-:Y:S05]  /*a230*/  BRA `(.L_x_183) ;  /* 0xffffffb0000c7947 */ /* 0x000fea000383ffff */
.L_x_93:
[----:B------:R-:W-:Y:S07]  /*a240*/  MOV R0, UR4 ;  /* 0x0000000400007c02 */ /* 0x000fee0008000f00 */
.L_x_184:
[----:B--2---:R2:W3:Y:S02]  /*a250*/  SYNCS.PHASECHK.TRANS64.TRYWAIT P0, [R0+URZ+0x150], R3 ;  /* 0x00015003000075a7 */ /* 0x0044e400080011ff */
[----:B---3--:R-:W-:Y:S05]  /*a260*/  @!P0 NANOSLEEP.SYNCS 0x989680 ;  /* 0x009896800000895d */ /* 0x008fea0003900000 */
[----:B------:R-:W3:Y:S02]  /*a270*/  @!P0 SYNCS.PHASECHK.TRANS64 P0, [R0+URZ+0x150], R3 ;  /* 0x00015003000085a7 */ /* 0x000ee400080010ff */
[----:B---3--:R-:W-:Y:S05]  /*a280*/  @!P0 BRA `(.L_x_184) ;  /* 0xfffffffc00f08947 */ /* 0x008fea000383ffff */
[----:B------:R-:W-:Y:S05]  /*a290*/  BRA `(.L_x_185) ;  /* 0xffffffb000b07947 */ /* 0x000fea000383ffff */
.L_x_103:
[----:B-1----:R1:W2:Y:S02]  /*a2a0*/  SYNCS.PHASECHK.TRANS64.TRYWAIT P1, [R0+URZ+0x120], R3 ;  /* 0x00012003000075a7 */ /* 0x0022a400080211ff */
[----:B--2---:R-:W-:Y:S05]  /*a2b0*/  @!P1 NANOSLEEP.SYNCS 0x989680 ;  /* 0x009896800000995d */ /* 0x004fea0003900000 */
[----:B------:R-:W2:Y:S02]  /*a2c0*/  @!P1 SYNCS.PHASECHK.TRANS64 P1, [R0+URZ+0x120], R3 ;  /* 0x00012003000095a7 */ /* 0x000ea400080210ff */
[----:B--2---:R-:W-:Y:S05]  /*a2d0*/  @!P1 BRA `(.L_x_103) ;  /* 0xfffffffc00f09947 */ /* 0x004fea000383ffff */
[----:B------:R-:W-:Y:S05]  /*a2e0*/  BRA `(.L_x_102) ;  /* 0xffffffc0008c7947 */ /* 0x000fea000383ffff */
.L_x_105:
[----:B--2---:R2:W4:Y:S02]  /*a2f0*/  SYNCS.PHASECHK.TRANS64.TRYWAIT P0, [R17+URZ+0x170], R4 ;  /* 0x00017004110075a7 */ /* 0x00452400080011ff */
[----:B----4-:R-:W-:Y:S05]  /*a300*/  @!P0 NANOSLEEP.SYNCS 0x989680 ;  /* 0x009896800000895d */ /* 0x010fea0003900000 */
[----:B------:R-:W4:Y:S02]  /*a310*/  @!P0 SYNCS.PHASECHK.TRANS64 P0, [R17+URZ+0x170], R4 ;  /* 0x00017004110085a7 */ /* 0x000f2400080010ff */
[----:B----4-:R-:W-:Y:S05]  /*a320*/  @!P0 BRA `(.L_x_105) ;  /* 0xfffffffc00f08947 */ /* 0x010fea000383ffff */
[----:B------:R-:W-:Y:S05]  /*a330*/  BRA `(.L_x_104) ;  /* 0xffffffc400587947 */ /* 0x000fea000383ffff */
        .weak           $__internal_0_$__cuda_sm10x_tcgen05_guardrail_trap_col_being_dealloced_not_returned_by_alloc
        .type           $__internal_0_$__cuda_sm10x_tcgen05_guardrail_trap_col_being_dealloced_not_returned_by_alloc,@function
        .size           $__internal_0_$__cuda_sm10x_tcgen05_guardrail_trap_col_being_dealloced_not_returned_by_alloc,($__internal_1_$__cuda_sm10x_tcgen05_guardrail_trap_phase_invalid_during_alloc - $__internal_0_$__cuda_sm10x_tcgen05_guardrail_trap_col_being_dealloced_not_returned_by_alloc)
$__internal_0_$__cuda_sm10x_tcgen05_guardrail_trap_col_being_dealloced_not_returned_by_alloc:
[----:B------:R-:W-:Y:S05]  /*a340*/  BPT.TRAP 0x1 ;  /* 0x000000040000795c */ /* 0x000fea0000300000 */
[----:B------:R-:W-:-:S04]  /*a350*/  HFMA2 R3, -RZ, RZ, 0, 0 ;  /* 0x00000000ff037431 */ /* 0x000fc800000001ff */
[----:B------:R-:W-:Y:S05]  /*a360*/  RET.REL.NODEC R2 `(_ZN7cutlass13device_kernelINS_4gemm6kernel13GemmUniversalIN4cute5tupleIJiiiiEEENS1_10collective13CollectiveMmaINS1_35MainloopSm100TmaUmmaWarpSpecializedILi18ELi2ELi4ENS5_IJNS4_1CILi1EEESB_SB_EEEEENS5_IJNSA_ILi64EEENSA_ILi224EEENSA_ILi16EEEEEENS_6half_tENS5_IJlSB_lEEESI_SJ_NS4_8TiledMMAINS4_8MMA_AtomIJNS4_20SM100_MMA_F16BF16_SSISI_SI_fLi64ELi224ELNS4_4UMMA5MajorE0ELSO_0ELNSN_7ScaleInE0ELSP_0EEEEEENS4_6LayoutISC_NS5_IJNSA_ILi0EEEST_ST_EEEEENS5_IJNS4_10UnderscoreESW_SW_EEEEENS4_13SM90_TMA_LOADENS4_14ComposedLayoutINS4_7SwizzleILi1ELi4ELi3EEENS4_18smem_ptr_flag_bitsILi16EEENSS_INS5_IJNSA_ILi8EEESG_EEENS5_IJSG_SB_EEEEEEEvNS4_8identityESZ_S19_vS1A_EENS_8epilogue10collective18CollectiveEpilogueINS1C_23Sm100TmaWarpSpecializedILi2ELi1ELi112ELb1ELb0EEEJSH_NS5_IJNSS_ISE_SB_EENSS_ISF_SB_EEEEESI_SJ_SI_SJ_NS1C_6fusion15FusionCallbacksIS1G_NS1K_17LinearCombinationISI_fSI_fLNS_15FloatRoundStyleE2EEESH_S1J_JEEENS4_5SM1004TMEM4LOAD26SM100_TMEM_LOAD_16dp256b4xESZ_NS10_INS11_ILi2ELi4ELi3EEES14_NSS_INS5_IJS15_NSA_ILi32EEEEEENS5_IJS1V_SB_EEEEEEENS4_17SM75_U32x4_LDSM_NENS4_14SM90_TMA_STOREES1Z_NS4_17SM90_U32x4_STSM_NENS4_39AutoVectorizingCopyWithAssumedAlignmentILi128EEEEEEvvEEEEvNT_6ParamsE) ;  /* 0xffffff5c02247950 */ /* 0x000fea0003c3ffff */
        .weak           $__internal_1_$__cuda_sm10x_tcgen05_guardrail_trap_phase_invalid_during_alloc
        .type           $__internal_1_$__cuda_sm10x_tcgen05_guardrail_trap_phase_invalid_during_alloc,@function
        .size           $__internal_1_$__cuda_sm10x_tcgen05_guardrail_trap_phase_invalid_during_alloc,($__internal_2_$__cuda_sm10x_tcgen05_guardrail_trap_unallocated_columns_being_dealloced - $__internal_1_$__cuda_sm10x_tcgen05_guardrail_trap_phase_invalid_during_alloc)
$__internal_1_$__cuda_sm10x_tcgen05_guardrail_trap_phase_invalid_during_alloc:
[----:B------:R-:W-:Y:S05]  /*a370*/  BPT.TRAP 0x1 ;  /* 0x000000040000795c */ /* 0x000fea0000300000 */
[----:B------:R-:W-:-:S04]  /*a380*/  MOV R3, 0x0 ;  /* 0x0000000000037802 */ /* 0x000fc80000000f00 */
[----:B------:R-:W-:Y:S05]  /*a390*/  RET.REL.NODEC R2 `(_ZN7cutlass13device_kernelINS_4gemm6kernel13GemmUniversalIN4cute5tupleIJiiiiEEENS1_10collective13CollectiveMmaINS1_35MainloopSm100TmaUmmaWarpSpecializedILi18ELi2ELi4ENS5_IJNS4_1CILi1EEESB_SB_EEEEENS5_IJNSA_ILi64EEENSA_ILi224EEENSA_ILi16EEEEEENS_6half_tENS5_IJlSB_lEEESI_SJ_NS4_8TiledMMAINS4_8MMA_AtomIJNS4_20SM100_MMA_F16BF16_SSISI_SI_fLi64ELi224ELNS4_4UMMA5MajorE0ELSO_0ELNSN_7ScaleInE0ELSP_0EEEEEENS4_6LayoutISC_NS5_IJNSA_ILi0EEEST_ST_EEEEENS5_IJNS4_10UnderscoreESW_SW_EEEEENS4_13SM90_TMA_LOADENS4_14ComposedLayoutINS4_7SwizzleILi1ELi4ELi3EEENS4_18smem_ptr_flag_bitsILi16EEENSS_INS5_IJNSA_ILi8EEESG_EEENS5_IJSG_SB_EEEEEEEvNS4_8identityESZ_S19_vS1A_EENS_8epilogue10collective18CollectiveEpilogueINS1C_23Sm100TmaWarpSpecializedILi2ELi1ELi112ELb1ELb0EEEJSH_NS5_IJNSS_ISE_SB_EENSS_ISF_SB_EEEEESI_SJ_SI_SJ_NS1C_6fusion15FusionCallbacksIS1G_NS1K_17LinearCombinationISI_fSI_fLNS_15FloatRoundStyleE2EEESH_S1J_JEEENS4_5SM1004TMEM4LOAD26SM100_TMEM_LOAD_16dp256b4xESZ_NS10_INS11_ILi2ELi4ELi3EEES14_NSS_INS5_IJS15_NSA_ILi32EEEEEENS5_IJS1V_SB_EEEEEEENS4_17SM75_U32x4_LDSM_NENS4_14SM90_TMA_STOREES1Z_NS4_17SM90_U32x4_STSM_NENS4_39AutoVectorizingCopyWithAssumedAlignmentILi128EEEEEEvvEEEEvNT_6ParamsE) ;  /* 0xffffff5c02187950 */ /* 0x000fea0003c3ffff */
        .weak           $__internal_2_$__cuda_sm10x_tcgen05_guardrail_trap_unallocated_columns_being_dealloced
        .type           $__internal_2_$__cuda_sm10x_tcgen05_guardrail_trap_unallocated_columns_being_dealloced,@function
        .size           $__internal_2_$__cuda_sm10x_tcgen05_guardrail_trap_unallocated_columns_being_dealloced,(.L_x_187 - $__internal_2_$__cuda_sm10x_tcgen05_guardrail_trap_unallocated_columns_being_dealloced)
$__internal_2_$__cuda_sm10x_tcgen05_guardrail_trap_unallocated_columns_being_dealloced:
[----:B------:R-:W-:Y:S05]  /*a3a0*/  BPT.TRAP 0x1 ;  /* 0x000000040000795c */ /* 0x000fea0000300000 */
[----:B------:R-:W-:-:S04]  /*a3b0*/  HFMA2 R3, -RZ, RZ, 0, 0 ;  /* 0x00000000ff037431 */ /* 0x000fc800000001ff */
[----:B------:R-:W-:Y:S05]  /*a3c0*/  RET.REL.NODEC R2 `(_ZN7cutlass13device_kernelINS_4gemm6kernel13GemmUniversalIN4cute5tupleIJiiiiEEENS1_10collective13CollectiveMmaINS1_35MainloopSm100TmaUmmaWarpSpecializedILi18ELi2ELi4ENS5_IJNS4_1CILi1EEESB_SB_EEEEENS5_IJNSA_ILi64EEENSA_ILi224EEENSA_ILi16EEEEEENS_6half_tENS5_IJlSB_lEEESI_SJ_NS4_8TiledMMAINS4_8MMA_AtomIJNS4_20SM100_MMA_F16BF16_SSISI_SI_fLi64ELi224ELNS4_4UMMA5MajorE0ELSO_0ELNSN_7ScaleInE0ELSP_0EEEEEENS4_6LayoutISC_NS5_IJNSA_ILi0EEEST_ST_EEEEENS5_IJNS4_10UnderscoreESW_SW_EEEEENS4_13SM90_TMA_LOADENS4_14ComposedLayoutINS4_7SwizzleILi1ELi4ELi3EEENS4_18smem_ptr_flag_bitsILi16EEENSS_INS5_IJNSA_ILi8EEESG_EEENS5_IJSG_SB_EEEEEEEvNS4_8identityESZ_S19_vS1A_EENS_8epilogue10collective18CollectiveEpilogueINS1C_23Sm100TmaWarpSpecializedILi2ELi1ELi112ELb1ELb0EEEJSH_NS5_IJNSS_ISE_SB_EENSS_ISF_SB_EEEEESI_SJ_SI_SJ_NS1C_6fusion15FusionCallbacksIS1G_NS1K_17LinearCombinationISI_fSI_fLNS_15FloatRoundStyleE2EEESH_S1J_JEEENS4_5SM1004TMEM4LOAD26SM100_TMEM_LOAD_16dp256b4xESZ_NS10_INS11_ILi2ELi4ELi3EEES14_NSS_INS5_IJS15_NSA_ILi32EEEEEENS5_IJS1V_SB_EEEEEEENS4_17SM75_U32x4_LDSM_NENS4_14SM90_TMA_STOREES1Z_NS4_17SM90_U32x4_STSM_NENS4_39AutoVectorizingCopyWithAssumedAlignmentILi128EEEEEEvvEEEEvNT_6ParamsE) ;  /* 0xffffff5c020c7950 */ /* 0x000fea0003c3ffff */
.L_x_186:
[----:B------:R-:W-:-:S00]  /*a3d0*/  BRA `(.L_x_186) ;  /* 0xfffffffc00fc7947 */ /* 0x000fc0000383ffff */
[----:B------:R-:W-:-:S00]  /*a3e0*/  NOP ;  /* 0x0000000000007918 */ /* 0x000fc00000000000 */
        /* <DEDUP_REMOVED lines=9> */
.L_x_187:


//--------------------- .nv.global.init           --------------------------
	.section	.nv.global.init,"aw",@progbits
.nv.global.init:
	.type		$str$27,@object
	.size		$str$27,($str$28 - $str$27)
$str$27:
        /*0000*/ 	.byte	0x28, 0x61, 0x64, 0x64, 0x72, 0x65, 0x73, 0x73, 0x20, 0x26, 0x20, 0x6d, 0x61, 0x73, 0x6b, 0x29
        /*0010*/ 	.byte	0x20, 0x3d, 0x3d, 0x20, 0x30, 0x00
	.type		$str$28,@object
	.size		$str$28,($str$26 - $str$28)
$str$28:
        /*0016*/ 	.byte	0x2f, 0x74, 0x6d, 0x70, 0x2f, 0x63, 0x75, 0x74, 0x6c, 0x61, 0x73, 0x73, 0x5f, 0x73, 0x77, 0x65
        /*0026*/ 	.byte	0x65, 0x70, 0x5f, 0x73, 0x72, 0x63, 0x2f, 0x69, 0x6e, 0x63, 0x6c, 0x75, 0x64, 0x65, 0x2f, 0x63
        /*0036*/ 	.byte	0x75, 0x74, 0x65, 0x2f, 0x70, 0x6f, 0x69, 0x6e, 0x74, 0x65, 0x72, 0x5f, 0x66, 0x6c, 0x61, 0x67
        /*0046*/ 	.byte	0x67, 0x65, 0x64, 0x2e, 0x68, 0x70, 0x70, 0x00
	.type		$str$26,@object
	.size		$str$26,($str$25 - $str$26)
$str$26:
        /*004e*/ 	.byte	0x2f, 0x74, 0x6d, 0x70, 0x2f, 0x63, 0x75, 0x74, 0x6c, 0x61, 0x73, 0x73, 0x5f, 0x73, 0x77, 0x65
        /*005e*/ 	.byte	0x65, 0x70, 0x5f, 0x73, 0x72, 0x63, 0x2f, 0x69, 0x6e, 0x63, 0x6c, 0x75, 0x64, 0x65, 0x2f, 0x63
        /*006e*/ 	.byte	0x75, 0x74, 0x65, 0x2f, 0x61, 0x74, 0x6f, 0x6d, 0x2f, 0x63, 0x6f, 0x70, 0x79, 0x5f, 0x74, 0x72
        /*007e*/ 	.byte	0x61, 0x69, 0x74, 0x73, 0x5f, 0x73, 0x6d, 0x31, 0x30, 0x30, 0x2e, 0x68, 0x70, 0x70, 0x00
	.type		$str$25,@object
	.size		$str$25,(__unnamed_1 - $str$25)
$str$25:
        /*008d*/ 	.byte	0x28, 0x28, 0x75, 0x69, 0x6e, 0x74, 0x33, 0x32, 0x5f, 0x74, 0x28, 0x74, 0x68, 0x72, 0x65, 0x61
        /*009d*/ 	.byte	0x64, 0x49, 0x64, 0x78, 0x2e, 0x78, 0x29, 0x20, 0x2f, 0x20, 0x33, 0x32, 0x29, 0x20, 0x25, 0x20
        /*00ad*/ 	.byte	0x34, 0x29, 0x20, 0x3d, 0x3d, 0x20, 0x28, 0x28, 0x28, 0x74, 0x6d, 0x65, 0x6d, 0x5f, 0x61, 0x64
        /*00bd*/ 	.byte	0x64, 0x72, 0x20, 0x3e, 0x3e, 0x20, 0x31, 0x36, 0x29, 0x20, 0x2f, 0x20, 0x33, 0x32, 0x29, 0x20
        /*00cd*/ 	.byte	0x25, 0x20, 0x34, 0x29, 0x00
	.type		__unnamed_1,@object
	.size		__unnamed_1,(__unnamed_2 - __unnamed_1)
__unnamed_1:
        /*00d2*/ 	.byte	0x61, 0x75, 0x74, 0x6f, 0x20, 0x63, 0x75, 0x74, 0x65, 0x3a, 0x3a, 0x61, 0x73, 0x5f, 0x70, 0x6f
        /* <DEDUP_REMOVED lines=24> */
        /*0262*/ 	.byte	0x33, 0x33, 0x36, 0x3e, 0x3e, 0x3e, 0x3e, 0x5d, 0x00
	.type		__unnamed_2,@object
	.size		__unnamed_2,(.L_2 - __unnamed_2)
__unnamed_2:
        /* <DEDUP_REMOVED lines=45> */
        /*053b*/ 	.byte	0x3e, 0x3e, 0x3e, 0x5d, 0x00
.L_2:


//--------------------- .nv.shared._ZN7cutlass13device_kernelINS_4gemm6kernel13GemmUniversalIN4cute5tupleIJiiiiEEENS1_10collective13CollectiveMmaINS1_35MainloopSm100TmaUmmaWarpSpecializedILi18ELi2ELi4ENS5_IJNS4_1CILi1EEESB_SB_EEEEENS5_IJNSA_ILi64EEENSA_ILi224EEENSA_ILi16EEEEEENS_6half_tENS5_IJlSB_lEEESI_SJ_NS4_8TiledMMAINS4_8MMA_AtomIJNS4_20SM100_MMA_F16BF16_SSISI_SI_fLi64ELi224ELNS4_4UMMA5MajorE0ELSO_0ELNSN_7ScaleInE0ELSP_0EEEEEENS4_6LayoutISC_NS5_IJNSA_ILi0EEEST_ST_EEEEENS5_IJNS4_10UnderscoreESW_SW_EEEEENS4_13SM90_TMA_LOADENS4_14ComposedLayoutINS4_7SwizzleILi1ELi4ELi3EEENS4_18smem_ptr_flag_bitsILi16EEENSS_INS5_IJNSA_ILi8EEESG_EEENS5_IJSG_SB_EEEEEEEvNS4_8identityESZ_S19_vS1A_EENS_8epilogue10collective18CollectiveEpilogueINS1C_23Sm100TmaWarpSpecializedILi2ELi1ELi112ELb1ELb0EEEJSH_NS5_IJNSS_ISE_SB_EENSS_ISF_SB_EEEEESI_SJ_SI_SJ_NS1C_6fusion15FusionCallbacksIS1G_NS1K_17LinearCombinationISI_fSI_fLNS_15FloatRoundStyleE2EEESH_S1J_JEEENS4_5SM1004TMEM4LOAD26SM100_TMEM_LOAD_16dp256b4xESZ_NS10_INS11_ILi2ELi4ELi3EEES14_NSS_INS5_IJS15_NSA_ILi32EEEEEENS5_IJS1V_SB_EEEEEEENS4_17SM75_U32x4_LDSM_NENS4_14SM90_TMA_STOREES1Z_NS4_17SM90_U32x4_STSM_NENS4_39AutoVectorizingCopyWithAssumedAlignmentILi128EEEEEEvvEEEEvNT_6ParamsE --------------------------
	.section	.nv.shared._ZN7cutlass13device_kernelINS_4gemm6kernel13GemmUniversalIN4cute5tupleIJiiiiEEENS1_10collective13CollectiveMmaINS1_35MainloopSm100TmaUmmaWarpSpecializedILi18ELi2ELi4ENS5_IJNS4_1CILi1EEESB_SB_EEEEENS5_IJNSA_ILi64EEENSA_ILi224EEENSA_ILi16EEEEEENS_6half_tENS5_IJlSB_lEEESI_SJ_NS4_8TiledMMAINS4_8MMA_AtomIJNS4_20SM100_MMA_F16BF16_SSISI_SI_fLi64ELi224ELNS4_4UMMA5MajorE0ELSO_0ELNSN_7ScaleInE0ELSP_0EEEEEENS4_6LayoutISC_NS5_IJNSA_ILi0EEEST_ST_EEEEENS5_IJNS4_10UnderscoreESW_SW_EEEEENS4_13SM90_TMA_LOADENS4_14ComposedLayoutINS4_7SwizzleILi1ELi4ELi3EEENS4_18smem_ptr_flag_bitsILi16EEENSS_INS5_IJNSA_ILi8EEESG_EEENS5_IJSG_SB_EEEEEEEvNS4_8identityESZ_S19_vS1A_EENS_8epilogue10collective18CollectiveEpilogueINS1C_23Sm100TmaWarpSpecializedILi2ELi1ELi112ELb1ELb0EEEJSH_NS5_IJNSS_ISE_SB_EENSS_ISF_SB_EEEEESI_SJ_SI_SJ_NS1C_6fusion15FusionCallbacksIS1G_NS1K_17LinearCombinationISI_fSI_fLNS_15FloatRoundStyleE2EEESH_S1J_JEEENS4_5SM1004TMEM4LOAD26SM100_TMEM_LOAD_16dp256b4xESZ_NS10_INS11_ILi2ELi4ELi3EEES14_NSS_INS5_IJS15_NSA_ILi32EEEEEENS5_IJS1V_SB_EEEEEEENS4_17SM75_U32x4_LDSM_NENS4_14SM90_TMA_STOREES1Z_NS4_17SM90_U32x4_STSM_NENS4_39AutoVectorizingCopyWithAssumedAlignmentILi128EEEEEEvvEEEEvNT_6ParamsE,"aw",@nobits
	.sectionflags	@""
	.align	16
	.zero		1024


//--------------------- .nv.shared.reserved.0     --------------------------
	.section	.nv.shared.reserved.0,"aw",@nobits
	.weak		__nv_reservedSMEM_offset_0_alias
	.size		__nv_reservedSMEM_offset_0_alias, 0, 64
	.other		__nv_reservedSMEM_offset_0_alias,@"STO_CUDA_RESERVED_SHARED STV_DEFAULT"
__nv_reservedSMEM_offset_0_alias:
	.zero		0
.nv.shared.reserved.0:
	.zero		64
	.weak		__nv_reservedSMEM_tcgen05_partition
	.type		__nv_reservedSMEM_tcgen05_partition,@object
	.size		__nv_reservedSMEM_tcgen05_partition,(.L_0 - __nv_reservedSMEM_tcgen05_partition)
__nv_reservedSMEM_tcgen05_partition:
	.zero		32
.L_0:


//--------------------- .nv.global                --------------------------
	.section	.nv.global,"aw",@nobits
.nv.global:
	.type		_ZN39_INTERNAL_9d5f58b3_4_k_cu_999412f7_79974cute1_E,@object
	.size		_ZN39_INTERNAL_9d5f58b3_4_k_cu_999412f7_79974cute1_E,(_ZN39_INTERNAL_9d5f58b3_4_k_cu_999412f7_79974cuda3std3__45__cpo6cbeginE - _ZN39_INTERNAL_9d5f58b3_4_k_cu_999412f7_79974cute1_E)
_ZN39_INTERNAL_9d5f58b3_4_k_cu_999412f7_79974cute1_E:
	.zero		1
	.type		_ZN39_INTERNAL_9d5f58b3_4_k_cu_999412f7_79974cuda3std3__45__cpo6cbeginE,@object
	.size		_ZN39_INTERNAL_9d5f58b3_4_k_cu_999412f7_79974cuda3std3__45__cpo6cbeginE,(_ZN39_INTERNAL_9d5f58b3_4_k_cu_999412f7_79974cuda3std3__48in_placeE - _ZN39_INTERNAL_9d5f58b3_4_k_cu_999412f7_79974cuda3std3__45__cpo6cbeginE)
_ZN39_INTERNAL_9d5f58b3_4_k_cu_999412f7_79974cuda3std3__45__cpo6cbeginE:
	.zero		1
	.type		_ZN39_INTERNAL_9d5f58b3_4_k_cu_999412f7_79974cuda3std3__48in_placeE,@object
	.size		_ZN39_INTERNAL_9d5f58b3_4_k_cu_999412f7_79974cuda3std3__48in_placeE,(_ZN39_INTERNAL_9d5f58b3_4_k_cu_999412f7_79974cuda3std6ranges3__45__cpo9iter_moveE - _ZN39_INTERNAL_9d5f58b3_4_k_cu_999412f7_79974cuda3std3__48in_placeE)
_ZN39_INTERNAL_9d5f58b3_4_k_cu_999412f7_79974cuda3std3__48in_placeE:
	.zero		1
	.type		_ZN39_INTERNAL_9d5f58b3_4_k_cu_999412f7_79974cuda3std6ranges3__45__cpo9iter_moveE,@object
	.size		_ZN39_INTERNAL_9d5f58b3_4_k_cu_999412f7_79974cuda3std6ranges3__45__cpo9iter_moveE,(_ZN39_INTERNAL_9d5f58b3_4_k_cu_999412f7_79974cuda3std3__45__cpo5beginE - _ZN39_INTERNAL_9d5f58b3_4_k_cu_999412f7_79974cuda3std6ranges3__45__cpo9iter_moveE)
_ZN39_INTERNAL_9d5f58b3_4_k_cu_999412f7_79974cuda3std6ranges3__45__cpo9iter_moveE:
	.zero		1
	.type		_ZN39_INTERNAL_9d5f58b3_4_k_cu_999412f7_79974cuda3std3__45__cpo5beginE,@object
	.size		_ZN39_INTERNAL_9d5f58b3_4_k_cu_999412f7_79974cuda3std3__45__cpo5beginE,(_ZN39_INTERNAL_9d5f58b3_4_k_cu_999412f7_79974cuda3std3__441_GLOBAL__N__9d5f58b3_4_k_cu_999412f7_79976ignoreE - _ZN39_INTERNAL_9d5f58b3_4_k_cu_999412f7_79974cuda3std3__45__cpo5beginE)
_ZN39_INTERNAL_9d5f58b3_4_k_cu_999412f7_79974cuda3std3__45__cpo5beginE:
	.zero		1
	.type		_ZN39_INTERNAL_9d5f58b3_4_k_cu_999412f7_79974cuda3std3__441_GLOBAL__N__9d5f58b3_4_k_cu_999412f7_79976ignoreE,@object
	.size		_ZN39_INTERNAL_9d5f58b3_4_k_cu_999412f7_79974cuda3std3__441_GLOBAL__N__9d5f58b3_4_k_cu_999412f7_79976ignoreE,(_ZN39_INTERNAL_9d5f58b3_4_k_cu_999412f7_79974cute7productE - _ZN39_INTERNAL_9d5f58b3_4_k_cu_999412f7_79974cuda3std3__441_GLOBAL__N__9d5f58b3_4_k_cu_999412f7_79976ignoreE)
_ZN39_INTERNAL_9d5f58b3_4_k_cu_999412f7_79974cuda3std3__441_GLOBAL__N__9d5f58b3_4_k_cu_999412f7_79976ignoreE:
	.zero		1
	.type		_ZN39_INTERNAL_9d5f58b3_4_k_cu_999412f7_79974cute7productE,@object
	.size		_ZN39_INTERNAL_9d5f58b3_4_k_cu_999412f7_79974cute7productE,(_ZN39_INTERNAL_9d5f58b3_4_k_cu_999412f7_79974cuda3std3__45__cpo3endE - _ZN39_INTERNAL_9d5f58b3_4_k_cu_999412f7_79974cute7productE)
_ZN39_INTERNAL_9d5f58b3_4_k_cu_999412f7_79974cute7productE:
	.zero		1
	.type		_ZN39_INTERNAL_9d5f58b3_4_k_cu_999412f7_79974cuda3std3__45__cpo3endE,@object
	.size		_ZN39_INTERNAL_9d5f58b3_4_k_cu_999412f7_79974cuda3std3__45__cpo3endE,(_ZN39_INTERNAL_9d5f58b3_4_k_cu_999412f7_79974cuda3std3__419piecewise_constructE - _ZN39_INTERNAL_9d5f58b3_4_k_cu_999412f7_79974cuda3std3__45__cpo3endE)
_ZN39_INTERNAL_9d5f58b3_4_k_cu_999412f7_79974cuda3std3__45__cpo3endE:
	.zero		1
	.type		_ZN39_INTERNAL_9d5f58b3_4_k_cu_999412f7_79974cuda3std3__419piecewise_constructE,@object
	.size		_ZN39_INTERNAL_9d5f58b3_4_k_cu_999412f7_79974cuda3std3__419piecewise_constructE,(_ZN39_INTERNAL_9d5f58b3_4_k_cu_999412f7_79974cuda3std3__45__cpo4cendE - _ZN39_INTERNAL_9d5f58b3_4_k_cu_999412f7_79974cuda3std3__419piecewise_constructE)
_ZN39_INTERNAL_9d5f58b3_4_k_cu_999412f7_79974cuda3std3__419piecewise_constructE:
	.zero		1
	.type		_ZN39_INTERNAL_9d5f58b3_4_k_cu_999412f7_79974cuda3std3__45__cpo4cendE,@object
	.size		_ZN39_INTERNAL_9d5f58b3_4_k_cu_999412f7_79974cuda3std3__45__cpo4cendE,(_ZN39_INTERNAL_9d5f58b3_4_k_cu_999412f7_79974cuda3std6ranges3__45__cpo4swapE - _ZN39_INTERNAL_9d5f58b3_4_k_cu_999412f7_79974cuda3std3__45__cpo4cendE)
_ZN39_INTERNAL_9d5f58b3_4_k_cu_999412f7_79974cuda3std3__45__cpo4cendE:
	.zero		1
	.type		_ZN39_INTERNAL_9d5f58b3_4_k_cu_999412f7_79974cuda3std6ranges3__45__cpo4swapE,@object
	.size		_ZN39_INTERNAL_9d5f58b3_4_k_cu_999412f7_79974cuda3std6ranges3__45__cpo4swapE,(.L_10 - _ZN39_INTERNAL_9d5f58b3_4_k_cu_999412f7_79974cuda3std6ranges3__45__cpo4swapE)
_ZN39_INTERNAL_9d5f58b3_4_k_cu_999412f7_79974cuda3std6ranges3__45__cpo4swapE:
	.zero		1
.L_10:


//--------------------- .nv.constant0._ZN7cutlass13device_kernelINS_4gemm6kernel13GemmUniversalIN4cute5tupleIJiiiiEEENS1_10collective13CollectiveMmaINS1_35MainloopSm100TmaUmmaWarpSpecializedILi18ELi2ELi4ENS5_IJNS4_1CILi1EEESB_SB_EEEEENS5_IJNSA_ILi64EEENSA_ILi224EEENSA_ILi16EEEEEENS_6half_tENS5_IJlSB_lEEESI_SJ_NS4_8TiledMMAINS4_8MMA_AtomIJNS4_20SM100_MMA_F16BF16_SSISI_SI_fLi64ELi224ELNS4_4UMMA5MajorE0ELSO_0ELNSN_7ScaleInE0ELSP_0EEEEEENS4_6LayoutISC_NS5_IJNSA_ILi0EEEST_ST_EEEEENS5_IJNS4_10UnderscoreESW_SW_EEEEENS4_13SM90_TMA_LOADENS4_14ComposedLayoutINS4_7SwizzleILi1ELi4ELi3EEENS4_18smem_ptr_flag_bitsILi16EEENSS_INS5_IJNSA_ILi8EEESG_EEENS5_IJSG_SB_EEEEEEEvNS4_8identityESZ_S19_vS1A_EENS_8epilogue10collective18CollectiveEpilogueINS1C_23Sm100TmaWarpSpecializedILi2ELi1ELi112ELb1ELb0EEEJSH_NS5_IJNSS_ISE_SB_EENSS_ISF_SB_EEEEESI_SJ_SI_SJ_NS1C_6fusion15FusionCallbacksIS1G_NS1K_17LinearCombinationISI_fSI_fLNS_15FloatRoundStyleE2EEESH_S1J_JEEENS4_5SM1004TMEM4LOAD26SM100_TMEM_LOAD_16dp256b4xESZ_NS10_INS11_ILi2ELi4ELi3EEES14_NSS_INS5_IJS15_NSA_ILi32EEEEEENS5_IJS1V_SB_EEEEEEENS4_17SM75_U32x4_LDSM_NENS4_14SM90_TMA_STOREES1Z_NS4_17SM90_U32x4_STSM_NENS4_39AutoVectorizingCopyWithAssumedAlignmentILi128EEEEEEvvEEEEvNT_6ParamsE --------------------------
	.section	.nv.constant0._ZN7cutlass13device_kernelINS_4gemm6kernel13GemmUniversalIN4cute5tupleIJiiiiEEENS1_10collective13CollectiveMmaINS1_35MainloopSm100TmaUmmaWarpSpecializedILi18ELi2ELi4ENS5_IJNS4_1CILi1EEESB_SB_EEEEENS5_IJNSA_ILi64EEENSA_ILi224EEENSA_ILi16EEEEEENS_6half_tENS5_IJlSB_lEEESI_SJ_NS4_8TiledMMAINS4_8MMA_AtomIJNS4_20SM100_MMA_F16BF16_SSISI_SI_fLi64ELi224ELNS4_4UMMA5MajorE0ELSO_0ELNSN_7ScaleInE0ELSP_0EEEEEENS4_6LayoutISC_NS5_IJNSA_ILi0EEEST_ST_EEEEENS5_IJNS4_10UnderscoreESW_SW_EEEEENS4_13SM90_TMA_LOADENS4_14ComposedLayoutINS4_7SwizzleILi1ELi4ELi3EEENS4_18smem_ptr_flag_bitsILi16EEENSS_INS5_IJNSA_ILi8EEESG_EEENS5_IJSG_SB_EEEEEEEvNS4_8identityESZ_S19_vS1A_EENS_8epilogue10collective18CollectiveEpilogueINS1C_23Sm100TmaWarpSpecializedILi2ELi1ELi112ELb1ELb0EEEJSH_NS5_IJNSS_ISE_SB_EENSS_ISF_SB_EEEEESI_SJ_SI_SJ_NS1C_6fusion15FusionCallbacksIS1G_NS1K_17LinearCombinationISI_fSI_fLNS_15FloatRoundStyleE2EEESH_S1J_JEEENS4_5SM1004TMEM4LOAD26SM100_TMEM_LOAD_16dp256b4xESZ_NS10_INS11_ILi2ELi4ELi3EEES14_NSS_INS5_IJS15_NSA_ILi32EEEEEENS5_IJS1V_SB_EEEEEEENS4_17SM75_U32x4_LDSM_NENS4_14SM90_TMA_STOREES1Z_NS4_17SM90_U32x4_STSM_NENS4_39AutoVectorizingCopyWithAssumedAlignmentILi128EEEEEEvvEEEEvNT_6ParamsE,"a",@progbits
	.sectionflags	@""
	.align	4
.nv.constant0._ZN7cutlass13device_kernelINS_4gemm6kernel13GemmUniversalIN4cute5tupleIJiiiiEEENS1_10collective13CollectiveMmaINS1_35MainloopSm100TmaUmmaWarpSpecializedILi18ELi2ELi4ENS5_IJNS4_1CILi1EEESB_SB_EEEEENS5_IJNSA_ILi64EEENSA_ILi224EEENSA_ILi16EEEEEENS_6half_tENS5_IJlSB_lEEESI_SJ_NS4_8TiledMMAINS4_8MMA_AtomIJNS4_20SM100_MMA_F16BF16_SSISI_SI_fLi64ELi224ELNS4_4UMMA5MajorE0ELSO_0ELNSN_7ScaleInE0ELSP_0EEEEEENS4_6LayoutISC_NS5_IJNSA_ILi0EEEST_ST_EEEEENS5_IJNS4_10UnderscoreESW_SW_EEEEENS4_13SM90_TMA_LOADENS4_14ComposedLayoutINS4_7SwizzleILi1ELi4ELi3EEENS4_18smem_ptr_flag_bitsILi16EEENSS_INS5_IJNSA_ILi8EEESG_EEENS5_IJSG_SB_EEEEEEEvNS4_8identityESZ_S19_vS1A_EENS_8epilogue10collective18CollectiveEpilogueINS1C_23Sm100TmaWarpSpecializedILi2ELi1ELi112ELb1ELb0EEEJSH_NS5_IJNSS_ISE_SB_EENSS_ISF_SB_EEEEESI_SJ_SI_SJ_NS1C_6fusion15FusionCallbacksIS1G_NS1K_17LinearCombinationISI_fSI_fLNS_15FloatRoundStyleE2EEESH_S1J_JEEENS4_5SM1004TMEM4LOAD26SM100_TMEM_LOAD_16dp256b4xESZ_NS10_INS11_ILi2ELi4ELi3EEES14_NSS_INS5_IJS15_NSA_ILi32EEEEEENS5_IJS1V_SB_EEEEEEENS4_17SM75_U32x4_LDSM_NENS4_14SM90_TMA_STOREES1Z_NS4_17SM90_U32x4_STSM_NENS4_39AutoVectorizingCopyWithAssumedAlignmentILi128EEEEEEvvEEEEvNT_6ParamsE:
	.zero		2944


//--------------------- SYMBOLS --------------------------

	.type		.nv.reservedSmem.offset0,@object
	.size		.nv.reservedSmem.offset0,0x4
	.type		.nv.reservedSmem.cap,@object
	.size		.nv.reservedSmem.cap,0x4
	.type		__assertfail,@function
